	.target	sm_90a

	.elftype	@"ET_EXEC"


//--------------------- .note.nv.tkinfo           --------------------------
	.section	.note.nv.tkinfo,"",@"SHT_NOTE"
	.sectionflags	@"SHF_NOTE_NV_TKINFO"
	.tkinfo
        /*0018*/ 	.word	0x00000002
        /*0030*/ 	.string	""
        /*0030*/ 	.string	"ptxas"
        /*0030*/ 	.string	"Cuda compilation tools, release 13.0, V13.0.88"
        /*0030*/ 	.string	"Build cuda_13.0.r13.0/compiler.36424714_0"
        /*0030*/ 	.string	"-arch sm_90a -m 64 "



//--------------------- .note.nv.cuinfo           --------------------------
	.section	.note.nv.cuinfo,"",@"SHT_NOTE"
	.sectionflags	@"SHF_NOTE_NV_CUINFO"
        /*0018*/ 	.short	0x0002
        /*001a*/ 	.short	0x005a
        /*001c*/ 	.short	0x0082
	.zero		2


//--------------------- .nv.info                  --------------------------
	.section	.nv.info,"",@"SHT_CUDA_INFO"
	.align	4


	//----- nvinfo : EIATTR_REGCOUNT
	.align		4
        /*0000*/ 	.byte	0x04, 0x2f
        /*0002*/ 	.short	(.L_15 - .L_14)
	.align		4
.L_14:
        /*0004*/ 	.word	index@(_ZN7cutlass13device_kernelINS_4gemm6kernel13GemmUniversalIN4cute5tupleIJiiiiEEENS1_10collective13CollectiveMmaINS1_34MainloopSm90TmaGmmaWarpSpecializedILi4ENS5_IJNS4_1CILi2EEESB_NSA_ILi1EEEEEENS1_32KernelTmaWarpSpecializedPingpongEEENS5_IJNSA_ILi64EEENSA_ILi256EEENSA_ILi32EEEEEEaNS5_IJlSC_lEEEaSK_NS4_8TiledMMAINS4_8MMA_AtomIJNS4_4SM904GMMA27MMA_64x256x32_S32S8S8_SS_TNEEEENS4_6LayoutINS5_IJSC_SC_SC_EEENS5_IJNSA_ILi0EEEST_ST_EEEEENS5_IJNS4_10UnderscoreESW_SW_EEEEENS4_23SM90_TMA_LOAD_MULTICASTENS4_14ComposedLayoutINS4_7SwizzleILi1ELi4ELi3EEENS4_18smem_ptr_flag_bitsILi8EEENSR_INS5_IJNSA_ILi8EEESI_EEENS5_IJSI_SC_EEEEEEEvNS4_8identityESZ_S19_vS1A_EENS_8epilogue10collective6detail29Sm90TmaWarpSpecializedAdapterINS1D_15DefaultEpilogueIaSK_SK_NS1C_6thread17LinearCombinationIaLi1EiiLNS1H_9ScaleType4KindE0ELNS_15FloatRoundStyleE2EaEENS1_15EpilogueDefaultEEEEEvvEEEEvNT_6ParamsE)
        /*0008*/ 	.word	0x000000a8


	//----- nvinfo : EIATTR_FRAME_SIZE
	.align		4
.L_15:
        /*000c*/ 	.byte	0x04, 0x11
        /*000e*/ 	.short	(.L_17 - .L_16)
	.align		4
.L_16:
        /*0010*/ 	.word	index@(_ZN7cutlass13device_kernelINS_4gemm6kernel13GemmUniversalIN4cute5tupleIJiiiiEEENS1_10collective13CollectiveMmaINS1_34MainloopSm90TmaGmmaWarpSpecializedILi4ENS5_IJNS4_1CILi2EEESB_NSA_ILi1EEEEEENS1_32KernelTmaWarpSpecializedPingpongEEENS5_IJNSA_ILi64EEENSA_ILi256EEENSA_ILi32EEEEEEaNS5_IJlSC_lEEEaSK_NS4_8TiledMMAINS4_8MMA_AtomIJNS4_4SM904GMMA27MMA_64x256x32_S32S8S8_SS_TNEEEENS4_6LayoutINS5_IJSC_SC_SC_EEENS5_IJNSA_ILi0EEEST_ST_EEEEENS5_IJNS4_10UnderscoreESW_SW_EEEEENS4_23SM90_TMA_LOAD_MULTICASTENS4_14ComposedLayoutINS4_7SwizzleILi1ELi4ELi3EEENS4_18smem_ptr_flag_bitsILi8EEENSR_INS5_IJNSA_ILi8EEESI_EEENS5_IJSI_SC_EEEEEEEvNS4_8identityESZ_S19_vS1A_EENS_8epilogue10collective6detail29Sm90TmaWarpSpecializedAdapterINS1D_15DefaultEpilogueIaSK_SK_NS1C_6thread17LinearCombinationIaLi1EiiLNS1H_9ScaleType4KindE0ELNS_15FloatRoundStyleE2EaEENS1_15EpilogueDefaultEEEEEvvEEEEvNT_6ParamsE)
        /*0014*/ 	.word	0x00000000


	//----- nvinfo : EIATTR_MIN_STACK_SIZE
	.align		4
.L_17:
        /*0018*/ 	.byte	0x04, 0x12
        /*001a*/ 	.short	(.L_19 - .L_18)
	.align		4
.L_18:
        /*001c*/ 	.word	index@(_ZN7cutlass13device_kernelINS_4gemm6kernel13GemmUniversalIN4cute5tupleIJiiiiEEENS1_10collective13CollectiveMmaINS1_34MainloopSm90TmaGmmaWarpSpecializedILi4ENS5_IJNS4_1CILi2EEESB_NSA_ILi1EEEEEENS1_32KernelTmaWarpSpecializedPingpongEEENS5_IJNSA_ILi64EEENSA_ILi256EEENSA_ILi32EEEEEEaNS5_IJlSC_lEEEaSK_NS4_8TiledMMAINS4_8MMA_AtomIJNS4_4SM904GMMA27MMA_64x256x32_S32S8S8_SS_TNEEEENS4_6LayoutINS5_IJSC_SC_SC_EEENS5_IJNSA_ILi0EEEST_ST_EEEEENS5_IJNS4_10UnderscoreESW_SW_EEEEENS4_23SM90_TMA_LOAD_MULTICASTENS4_14ComposedLayoutINS4_7SwizzleILi1ELi4ELi3EEENS4_18smem_ptr_flag_bitsILi8EEENSR_INS5_IJNSA_ILi8EEESI_EEENS5_IJSI_SC_EEEEEEEvNS4_8identityESZ_S19_vS1A_EENS_8epilogue10collective6detail29Sm90TmaWarpSpecializedAdapterINS1D_15DefaultEpilogueIaSK_SK_NS1C_6thread17LinearCombinationIaLi1EiiLNS1H_9ScaleType4KindE0ELNS_15FloatRoundStyleE2EaEENS1_15EpilogueDefaultEEEEEvvEEEEvNT_6ParamsE)
        /*0020*/ 	.word	0x00000000
.L_19:


//--------------------- .nv.compat                --------------------------
	.section	.nv.compat,"",@"SHT_CUDA_COMPAT_INFO"
	.align	4
        /*0000*/ 	.byte	0x02, 0x09, 0x01, 0x00, 0x02, 0x02, 0x04, 0x00, 0x02, 0x05, 0x05, 0x00, 0x03, 0x07, 0x01, 0x01
        /*0010*/ 	.byte	0x02, 0x03, 0x01, 0x00, 0x02, 0x06, 0x01, 0x00, 0x04, 0x0b, 0x08, 0x00, 0x00, 0x00, 0x00, 0x00
        /*0020*/ 	.byte	0x00, 0x00, 0x00, 0x00


//--------------------- .nv.info._ZN7cutlass13device_kernelINS_4gemm6kernel13GemmUniversalIN4cute5tupleIJiiiiEEENS1_10collective13CollectiveMmaINS1_34MainloopSm90TmaGmmaWarpSpecializedILi4ENS5_IJNS4_1CILi2EEESB_NSA_ILi1EEEEEENS1_32KernelTmaWarpSpecializedPingpongEEENS5_IJNSA_ILi64EEENSA_ILi256EEENSA_ILi32EEEEEEaNS5_IJlSC_lEEEaSK_NS4_8TiledMMAINS4_8MMA_AtomIJNS4_4SM904GMMA27MMA_64x256x32_S32S8S8_SS_TNEEEENS4_6LayoutINS5_IJSC_SC_SC_EEENS5_IJNSA_ILi0EEEST_ST_EEEEENS5_IJNS4_10UnderscoreESW_SW_EEEEENS4_23SM90_TMA_LOAD_MULTICASTENS4_14ComposedLayoutINS4_7SwizzleILi1ELi4ELi3EEENS4_18smem_ptr_flag_bitsILi8EEENSR_INS5_IJNSA_ILi8EEESI_EEENS5_IJSI_SC_EEEEEEEvNS4_8identityESZ_S19_vS1A_EENS_8epilogue10collective6detail29Sm90TmaWarpSpecializedAdapterINS1D_15DefaultEpilogueIaSK_SK_NS1C_6thread17LinearCombinationIaLi1EiiLNS1H_9ScaleType4KindE0ELNS_15FloatRoundStyleE2EaEENS1_15EpilogueDefaultEEEEEvvEEEEvNT_6ParamsE --------------------------
	.section	.nv.info._ZN7cutlass13device_kernelINS_4gemm6kernel13GemmUniversalIN4cute5tupleIJiiiiEEENS1_10collective13CollectiveMmaINS1_34MainloopSm90TmaGmmaWarpSpecializedILi4ENS5_IJNS4_1CILi2EEESB_NSA_ILi1EEEEEENS1_32KernelTmaWarpSpecializedPingpongEEENS5_IJNSA_ILi64EEENSA_ILi256EEENSA_ILi32EEEEEEaNS5_IJlSC_lEEEaSK_NS4_8TiledMMAINS4_8MMA_AtomIJNS4_4SM904GMMA27MMA_64x256x32_S32S8S8_SS_TNEEEENS4_6LayoutINS5_IJSC_SC_SC_EEENS5_IJNSA_ILi0EEEST_ST_EEEEENS5_IJNS4_10UnderscoreESW_SW_EEEEENS4_23SM90_TMA_LOAD_MULTICASTENS4_14ComposedLayoutINS4_7SwizzleILi1ELi4ELi3EEENS4_18smem_ptr_flag_bitsILi8EEENSR_INS5_IJNSA_ILi8EEESI_EEENS5_IJSI_SC_EEEEEEEvNS4_8identityESZ_S19_vS1A_EENS_8epilogue10collective6detail29Sm90TmaWarpSpecializedAdapterINS1D_15DefaultEpilogueIaSK_SK_NS1C_6thread17LinearCombinationIaLi1EiiLNS1H_9ScaleType4KindE0ELNS_15FloatRoundStyleE2EaEENS1_15EpilogueDefaultEEEEEvvEEEEvNT_6ParamsE,"",@"SHT_CUDA_INFO"
	.sectionflags	@""
	.align	4


	//----- nvinfo : EIATTR_CUDA_API_VERSION
	.align		4
        /*0000*/ 	.byte	0x04, 0x37
        /*0002*/ 	.short	(.L_21 - .L_20)
.L_20:
        /*0004*/ 	.word	0x00000082


	//----- nvinfo : EIATTR_KPARAM_INFO
	.align		4
.L_21:
        /*0008*/ 	.byte	0x04, 0x17
        /*000a*/ 	.short	(.L_23 - .L_22)
.L_22:
        /*000c*/ 	.word	0x00000000
        /*0010*/ 	.short	0x0000
        /*0012*/ 	.short	0x0070
        /*0014*/ 	.byte	0x00, 0xf0, 0x01, 0x10


	//----- nvinfo : EIATTR_SPARSE_MMA_MASK
	.align		4
.L_23:
        /*0018*/ 	.byte	0x03, 0x50
        /*001a*/ 	.short	0x0000


	//----- nvinfo : EIATTR_MAXREG_COUNT
	.align		4
        /*001c*/ 	.byte	0x03, 0x1b
        /*001e*/ 	.short	0x00a8


	//----- nvinfo : EIATTR_NUM_BARRIERS
	.align		4
        /*0020*/ 	.byte	0x02, 0x4c
        /*0022*/ 	.byte	0x01
	.zero		1


	//----- nvinfo : EIATTR_EXTERNS
	.align		4
        /*0024*/ 	.byte	0x04, 0x0f
        /*0026*/ 	.short	(.L_25 - .L_24)


	//   ....[0]....
	.align		4
.L_24:
        /*0028*/ 	.word	index@(__assertfail)


	//----- nvinfo : EIATTR_MERCURY_ISA_VERSION
	.align		4
.L_25:
        /*002c*/ 	.byte	0x03, 0x5f
        /*002e*/ 	.short	0x0101


	//----- nvinfo : EIATTR_INT_WARP_WIDE_INSTR_OFFSETS
	.align		4
        /*0030*/ 	.byte	0x04, 0x31
        /*0032*/ 	.short	(.L_27 - .L_26)


	//   ....[0]....
.L_26:
        /*0034*/ 	.word	0x000005a0


	//   ....[1]....
        /*0038*/ 	.word	0x00000600


	//   ....[2]....
        /*003c*/ 	.word	0x00000690


	//   ....[3]....
        /*0040*/ 	.word	0x000006a0


	//   ....[4]....
        /*0044*/ 	.word	0x000006b0


	//   ....[5]....
        /*0048*/ 	.word	0x000006d0


	//   ....[6]....
        /*004c*/ 	.word	0x000007f0


	//   ....[7]....
        /*0050*/ 	.word	0x00000800


	//   ....[8]....
        /*0054*/ 	.word	0x00001e70


	//----- nvinfo : EIATTR_COOP_GROUP_MASK_REGIDS
	.align		4
.L_27:
        /*0058*/ 	.byte	0x04, 0x29
        /*005a*/ 	.short	(.L_29 - .L_28)


	//   ....[0]....
.L_28:
        /*005c*/ 	.word	0xffffffff


	//   ....[1]....
        /*0060*/ 	.word	0xffffffff


	//   ....[2]....
        /*0064*/ 	.word	0xffffffff


	//   ....[3]....
        /*0068*/ 	.word	0xffffffff


	//   ....[4]....
        /*006c*/ 	.word	0xffffffff


	//   ....[5]....
        /*0070*/ 	.word	0xffffffff


	//   ....[6]....
        /*0074*/ 	.word	0xffffffff


	//----- nvinfo : EIATTR_COOP_GROUP_INSTR_OFFSETS
	.align		4
.L_29:
        /*0078*/ 	.byte	0x04, 0x28
        /*007a*/ 	.short	(.L_31 - .L_30)


	//   ....[0]....
.L_30:
        /*007c*/ 	.word	0x00000060


	//   ....[1]....
        /*0080*/ 	.word	0x00000080


	//   ....[2]....
        /*0084*/ 	.word	0x00000180


	//   ....[3]....
        /*0088*/ 	.word	0x000003b0


	//   ....[4]....
        /*008c*/ 	.word	0x000003f0


	//   ....[5]....
        /*0090*/ 	.word	0x00000720


	//   ....[6]....
        /*0094*/ 	.word	0x00000980


	//----- nvinfo : EIATTR_REG_RECONFIG
	.align		4
.L_31:
        /*0098*/ 	.byte	0x01, 0x54
	.zero		2


	//----- nvinfo : EIATTR_SYSCALL_OFFSETS
	.align		4
        /*009c*/ 	.byte	0x04, 0x46
        /*009e*/ 	.short	(.L_33 - .L_32)


	//   ....[0]....
.L_32:
        /*00a0*/ 	.word	0x000018d0


	//----- nvinfo : EIATTR_MBARRIER_INSTR_OFFSETS
	.align		4
.L_33:
        /*00a4*/ 	.byte	0x04, 0x39
        /*00a6*/ 	.short	(.L_35 - .L_34)


	//   ....[0]....
.L_34:
        /*00a8*/ 	.word	0x00000300
        /*00ac*/ 	.word	0x000000ff
        /*00b0*/ 	.word	0x00000000
        /*00b4*/ 	.short	0x0100
        /*00b6*/ 	.byte	0x07
	.zero		1


	//   ....[1]....
        /*00b8*/ 	.word	0x00000310
        /*00bc*/ 	.word	0x000000ff
        /*00c0*/ 	.word	0x00000020
        /*00c4*/ 	.short	0x0100
        /*00c6*/ 	.byte	0x07
	.zero		1


	//   ....[2]....
        /*00c8*/ 	.word	0x00000320
        /*00cc*/ 	.word	0x000000ff
        /*00d0*/ 	.word	0x00000008
        /*00d4*/ 	.short	0x0100
        /*00d6*/ 	.byte	0x07
	.zero		1


	//   ....[3]....
        /*00d8*/ 	.word	0x00000330
        /*00dc*/ 	.word	0x000000ff
        /*00e0*/ 	.word	0x00000028
        /*00e4*/ 	.short	0x0100
        /*00e6*/ 	.byte	0x07
	.zero		1


	//   ....[4]....
        /*00e8*/ 	.word	0x00000340
        /*00ec*/ 	.word	0x000000ff
        /*00f0*/ 	.word	0x00000010
        /*00f4*/ 	.short	0x0100
        /*00f6*/ 	.byte	0x07
	.zero		1


	//   ....[5]....
        /*00f8*/ 	.word	0x00000350
        /*00fc*/ 	.word	0x000000ff
        /*0100*/ 	.word	0x00000030
        /*0104*/ 	.short	0x0100
        /*0106*/ 	.byte	0x07
	.zero		1


	//   ....[6]....
        /*0108*/ 	.word	0x00000360
        /*010c*/ 	.word	0x000000ff
        /*0110*/ 	.word	0x00000018
        /*0114*/ 	.short	0x0100
        /*0116*/ 	.byte	0x07
	.zero		1


	//   ....[7]....
        /*0118*/ 	.word	0x00000370
        /*011c*/ 	.word	0x000000ff
        /*0120*/ 	.word	0x00000038
        /*0124*/ 	.short	0x0100
        /*0126*/ 	.byte	0x07
	.zero		1


	//   ....[8]....
        /*0128*/ 	.word	0x00000840
        /*012c*/ 	.word	0x000000ff
        /*0130*/ 	.word	0x00000070
        /*0134*/ 	.short	0x0100
        /*0136*/ 	.byte	0x0c
	.zero		1


	//   ....[9]....
        /*0138*/ 	.word	0x000008a0
        /*013c*/ 	.word	0x000000ff
        /*0140*/ 	.word	0x00000078
        /*0144*/ 	.short	0x0100
        /*0146*/ 	.byte	0x0c
	.zero		1


	//   ....[10]....
        /*0148*/ 	.word	0x000008d0
        /*014c*/ 	.word	0x000000ff
        /*0150*/ 	.word	0x00000050
        /*0154*/ 	.short	0x0100
        /*0156*/ 	.byte	0x0d
	.zero		1


	//   ....[11]....
        /*0158*/ 	.word	0x00000910
        /*015c*/ 	.word	0x000000ff
        /*0160*/ 	.word	0x00000058
        /*0164*/ 	.short	0x0100
        /*0166*/ 	.byte	0x0d
	.zero		1


	//   ....[12]....
        /*0168*/ 	.word	0x00000920
        /*016c*/ 	.word	0x000000ff
        /*0170*/ 	.word	0x00000060
        /*0174*/ 	.short	0x0100
        /*0176*/ 	.byte	0x0d
	.zero		1


	//   ....[13]....
        /*0178*/ 	.word	0x00000930
        /*017c*/ 	.word	0x000000ff
        /*0180*/ 	.word	0x00000068
        /*0184*/ 	.short	0x0100
        /*0186*/ 	.byte	0x0d
	.zero		1


	//   ....[14]....
        /*0188*/ 	.word	0x000017b0
        /*018c*/ 	.word	0x0000009d
        /*0190*/ 	.word	0x00000000
        /*0194*/ 	.short	0x010a
        /*0196*/ 	.byte	0x2d
	.zero		1


	//   ....[15]....
        /*0198*/ 	.word	0x00001970
        /*019c*/ 	.word	0x00000003
        /*01a0*/ 	.word	0x00000000
        /*01a4*/ 	.short	0x010a
        /*01a6*/ 	.byte	0x3f
	.zero		1


	//   ....[16]....
        /*01a8*/ 	.word	0x000019d0
        /*01ac*/ 	.word	0x00000003
        /*01b0*/ 	.word	0x00000000
        /*01b4*/ 	.short	0x010a
        /*01b6*/ 	.byte	0x3f
	.zero		1


	//   ....[17]....
        /*01b8*/ 	.word	0x00001bc0
        /*01bc*/ 	.word	0x000000ff
        /*01c0*/ 	.word	0x00000000
        /*01c4*/ 	.short	0x010a
        /*01c6*/ 	.byte	0x04
	.zero		1


	//   ....[18]....
        /*01c8*/ 	.word	0x00001c00
        /*01cc*/ 	.word	0x000000ff
        /*01d0*/ 	.word	0x00000000
        /*01d4*/ 	.short	0x010a
        /*01d6*/ 	.byte	0x04
	.zero		1


	//   ....[19]....
        /*01d8*/ 	.word	0x00001d00
        /*01dc*/ 	.word	0x00000004
        /*01e0*/ 	.word	0x00000000
        /*01e4*/ 	.short	0x0101
        /*01e6*/ 	.byte	0x3f
	.zero		1


	//   ....[20]....
        /*01e8*/ 	.word	0x00001e00
        /*01ec*/ 	.word	0x0000009e
        /*01f0*/ 	.word	0x00000000
        /*01f4*/ 	.short	0x0101
        /*01f6*/ 	.byte	0x31
	.zero		1


	//   ....[21]....
        /*01f8*/ 	.word	0x00001ef0
        /*01fc*/ 	.word	0x00000000
        /*0200*/ 	.word	0x00000000
        /*0204*/ 	.short	0x0101
        /*0206*/ 	.byte	0x3f
	.zero		1


	//   ....[22]....
        /*0208*/ 	.word	0x00001fb0
        /*020c*/ 	.word	0x0000009d
        /*0210*/ 	.word	0x00000010
        /*0214*/ 	.short	0x010a
        /*0216*/ 	.byte	0x2d
	.zero		1


	//   ....[23]....
        /*0218*/ 	.word	0x00008410
        /*021c*/ 	.word	0x000000a0
        /*0220*/ 	.word	0x00000000
        /*0224*/ 	.short	0x0101
        /*0226*/ 	.byte	0x31
	.zero		1


	//   ....[24]....
        /*0228*/ 	.word	0x00008f30
        /*022c*/ 	.word	0x0000000a
        /*0230*/ 	.word	0x00000020
        /*0234*/ 	.short	0x010a
        /*0236*/ 	.byte	0x3f
	.zero		1


	//   ....[25]....
        /*0238*/ 	.word	0x000092e0
        /*023c*/ 	.word	0x00000002
        /*0240*/ 	.word	0x00000078
        /*0244*/ 	.short	0x0101
        /*0246*/ 	.byte	0x3f
	.zero		1


	//   ....[26]....
        /*0248*/ 	.word	0x00009a80
        /*024c*/ 	.word	0x00000005
        /*0250*/ 	.word	0x00000000
        /*0254*/ 	.short	0x010a
        /*0256*/ 	.byte	0x3f
	.zero		1


	//   ....[27]....
        /*0258*/ 	.word	0x00009b00
        /*025c*/ 	.word	0x00000007
        /*0260*/ 	.word	0x00000000
        /*0264*/ 	.short	0x010a
        /*0266*/ 	.byte	0x3f
	.zero		1


	//   ....[28]....
        /*0268*/ 	.word	0x00009b90
        /*026c*/ 	.word	0x00000006
        /*0270*/ 	.word	0x00000000
        /*0274*/ 	.short	0x010a
        /*0276*/ 	.byte	0x3f
	.zero		1


	//   ....[29]....
        /*0278*/ 	.word	0x00009c20
        /*027c*/ 	.word	0x00000003
        /*0280*/ 	.word	0x00000000
        /*0284*/ 	.short	0x010a
        /*0286*/ 	.byte	0x3f
	.zero		1


	//   ....[30]....
        /*0288*/ 	.word	0x00009c80
        /*028c*/ 	.word	0x0000009f
        /*0290*/ 	.word	0x00000000
        /*0294*/ 	.short	0x010a
        /*0296*/ 	.byte	0x3f
	.zero		1


	//   ....[31]....
        /*0298*/ 	.word	0x00009cd0
        /*029c*/ 	.word	0x00000003
        /*02a0*/ 	.word	0x00000000
        /*02a4*/ 	.short	0x010a
        /*02a6*/ 	.byte	0x3f
	.zero		1


	//   ....[32]....
        /*02a8*/ 	.word	0x00009d30
        /*02ac*/ 	.word	0x00000005
        /*02b0*/ 	.word	0x00000000
        /*02b4*/ 	.short	0x010a
        /*02b6*/ 	.byte	0x3f
	.zero		1


	//   ....[33]....
        /*02b8*/ 	.word	0x00009d80
        /*02bc*/ 	.word	0x0000009f
        /*02c0*/ 	.word	0x00000010
        /*02c4*/ 	.short	0x010a
        /*02c6*/ 	.byte	0x3f
	.zero		1


	//   ....[34]....
        /*02c8*/ 	.word	0x00009e50
        /*02cc*/ 	.word	0x0000000a
        /*02d0*/ 	.word	0x00000020
        /*02d4*/ 	.short	0x010a
        /*02d6*/ 	.byte	0x3f
	.zero		1


	//   ....[35]....
        /*02d8*/ 	.word	0x00009f20
        /*02dc*/ 	.word	0x00000005
        /*02e0*/ 	.word	0x00000000
        /*02e4*/ 	.short	0x010a
        /*02e6*/ 	.byte	0x3f
	.zero		1


	//   ....[36]....
        /*02e8*/ 	.word	0x00009f70
        /*02ec*/ 	.word	0x00000007
        /*02f0*/ 	.word	0x00000000
        /*02f4*/ 	.short	0x010a
        /*02f6*/ 	.byte	0x3f
	.zero		1


	//   ....[37]....
        /*02f8*/ 	.word	0x00009fc0
        /*02fc*/ 	.word	0x00000006
        /*0300*/ 	.word	0x00000000
        /*0304*/ 	.short	0x010a
        /*0306*/ 	.byte	0x3f
	.zero		1


	//----- nvinfo : EIATTR_NUM_MBARRIERS
	.align		4
.L_35:
        /*0308*/ 	.byte	0x03, 0x38
        /*030a*/ 	.short	0x000e


	//----- nvinfo : EIATTR_EXIT_INSTR_OFFSETS
	.align		4
        /*030c*/ 	.byte	0x04, 0x1c
        /*030e*/ 	.short	(.L_37 - .L_36)


	//   ....[0]....
.L_36:
        /*0310*/ 	.word	0x00001490


	//   ....[1]....
        /*0314*/ 	.word	0x000014f0


	//   ....[2]....
        /*0318*/ 	.word	0x00008b20


	//   ....[3]....
        /*031c*/ 	.word	0x00008b50


	//   ....[4]....
        /*0320*/ 	.word	0x00009c70


	//----- nvinfo : EIATTR_MAX_THREADS
	.align		4
.L_37:
        /*0324*/ 	.byte	0x04, 0x05
        /*0326*/ 	.short	(.L_39 - .L_38)
.L_38:
        /*0328*/ 	.word	0x00000180
        /*032c*/ 	.word	0x00000001
        /*0330*/ 	.word	0x00000001


	//----- nvinfo : EIATTR_CRS_STACK_SIZE
	.align		4
.L_39:
        /*0334*/ 	.byte	0x04, 0x1e
        /*0336*/ 	.short	(.L_41 - .L_40)
.L_40:
        /*0338*/ 	.word	0x00000000


	//----- nvinfo : EIATTR_CBANK_PARAM_SIZE
	.align		4
.L_41:
        /*033c*/ 	.byte	0x03, 0x19
        /*033e*/ 	.short	0x0470


	//----- nvinfo : EIATTR_PARAM_CBANK
	.align		4
        /*0340*/ 	.byte	0x04, 0x0a
        /*0342*/ 	.short	(.L_43 - .L_42)
	.align		4
.L_42:
        /*0344*/ 	.word	index@(.nv.constant0._ZN7cutlass13device_kernelINS_4gemm6kernel13GemmUniversalIN4cute5tupleIJiiiiEEENS1_10collective13CollectiveMmaINS1_34MainloopSm90TmaGmmaWarpSpecializedILi4ENS5_IJNS4_1CILi2EEESB_NSA_ILi1EEEEEENS1_32KernelTmaWarpSpecializedPingpongEEENS5_IJNSA_ILi64EEENSA_ILi256EEENSA_ILi32EEEEEEaNS5_IJlSC_lEEEaSK_NS4_8TiledMMAINS4_8MMA_AtomIJNS4_4SM904GMMA27MMA_64x256x32_S32S8S8_SS_TNEEEENS4_6LayoutINS5_IJSC_SC_SC_EEENS5_IJNSA_ILi0EEEST_ST_EEEEENS5_IJNS4_10UnderscoreESW_SW_EEEEENS4_23SM90_TMA_LOAD_MULTICASTENS4_14ComposedLayoutINS4_7SwizzleILi1ELi4ELi3EEENS4_18smem_ptr_flag_bitsILi8EEENSR_INS5_IJNSA_ILi8EEESI_EEENS5_IJSI_SC_EEEEEEEvNS4_8identityESZ_S19_vS1A_EENS_8epilogue10collective6detail29Sm90TmaWarpSpecializedAdapterINS1D_15DefaultEpilogueIaSK_SK_NS1C_6thread17LinearCombinationIaLi1EiiLNS1H_9ScaleType4KindE0ELNS_15FloatRoundStyleE2EaEENS1_15EpilogueDefaultEEEEEvvEEEEvNT_6ParamsE)
        /*0348*/ 	.short	0x0210
        /*034a*/ 	.short	0x0470


	//----- nvinfo : EIATTR_SW_WAR
	.align		4
.L_43:
        /*034c*/ 	.byte	0x04, 0x36
        /*034e*/ 	.short	(.L_45 - .L_44)
.L_44:
        /*0350*/ 	.word	0x00000008
.L_45:


//--------------------- .nv.callgraph             --------------------------
	.section	.nv.callgraph,"",@"SHT_CUDA_CALLGRAPH"
	.align	4
	.sectionentsize	8
	.align		4
        /*0000*/ 	.word	0x00000000
	.align		4
        /*0004*/ 	.word	0xffffffff
	.align		4
        /*0008*/ 	.word	index@(_ZN7cutlass13device_kernelINS_4gemm6kernel13GemmUniversalIN4cute5tupleIJiiiiEEENS1_10collective13CollectiveMmaINS1_34MainloopSm90TmaGmmaWarpSpecializedILi4ENS5_IJNS4_1CILi2EEESB_NSA_ILi1EEEEEENS1_32KernelTmaWarpSpecializedPingpongEEENS5_IJNSA_ILi64EEENSA_ILi256EEENSA_ILi32EEEEEEaNS5_IJlSC_lEEEaSK_NS4_8TiledMMAINS4_8MMA_AtomIJNS4_4SM904GMMA27MMA_64x256x32_S32S8S8_SS_TNEEEENS4_6LayoutINS5_IJSC_SC_SC_EEENS5_IJNSA_ILi0EEEST_ST_EEEEENS5_IJNS4_10UnderscoreESW_SW_EEEEENS4_23SM90_TMA_LOAD_MULTICASTENS4_14ComposedLayoutINS4_7SwizzleILi1ELi4ELi3EEENS4_18smem_ptr_flag_bitsILi8EEENSR_INS5_IJNSA_ILi8EEESI_EEENS5_IJSI_SC_EEEEEEEvNS4_8identityESZ_S19_vS1A_EENS_8epilogue10collective6detail29Sm90TmaWarpSpecializedAdapterINS1D_15DefaultEpilogueIaSK_SK_NS1C_6thread17LinearCombinationIaLi1EiiLNS1H_9ScaleType4KindE0ELNS_15FloatRoundStyleE2EaEENS1_15EpilogueDefaultEEEEEvvEEEEvNT_6ParamsE)
	.align		4
        /*000c*/ 	.word	index@(__assertfail)
	.align		4
        /*0010*/ 	.word	0x00000000
	.align		4
        /*0014*/ 	.word	0xfffffffe
	.align		4
        /*0018*/ 	.word	0x00000000
	.align		4
        /*001c*/ 	.word	0xfffffffd
	.align		4
        /*0020*/ 	.word	0x00000000
	.align		4
        /*0024*/ 	.word	0xfffffffc


//--------------------- .nv.constant4             --------------------------
	.section	.nv.constant4,"a",@progbits
	.align	8
	.align		8
.nv.constant4:
        /*0000*/ 	.dword	__assertfail
	.align		8
        /*0008*/ 	.dword	__unnamed_1
	.align		8
        /*0010*/ 	.dword	_ZN39_INTERNAL_4914927f_4_k_cu_bc01d74e_53754cuda3std3__45__cpo5beginE
	.align		8
        /*0018*/ 	.dword	_ZN39_INTERNAL_4914927f_4_k_cu_bc01d74e_53754cuda3std3__45__cpo3endE
	.align		8
        /*0020*/ 	.dword	_ZN39_INTERNAL_4914927f_4_k_cu_bc01d74e_53754cuda3std3__45__cpo6cbeginE
	.align		8
        /*0028*/ 	.dword	_ZN39_INTERNAL_4914927f_4_k_cu_bc01d74e_53754cuda3std3__45__cpo4cendE
	.align		8
        /*0030*/ 	.dword	_ZN39_INTERNAL_4914927f_4_k_cu_bc01d74e_53754cuda3std3__441_GLOBAL__N__4914927f_4_k_cu_bc01d74e_53756ignoreE
	.align		8
        /*0038*/ 	.dword	_ZN39_INTERNAL_4914927f_4_k_cu_bc01d74e_53754cuda3std3__419piecewise_constructE
	.align		8
        /*0040*/ 	.dword	_ZN39_INTERNAL_4914927f_4_k_cu_bc01d74e_53754cuda3std3__48in_placeE
	.align		8
        /*0048*/ 	.dword	_ZN39_INTERNAL_4914927f_4_k_cu_bc01d74e_53754cuda3std6ranges3__45__cpo4swapE
	.align		8
        /*0050*/ 	.dword	_ZN39_INTERNAL_4914927f_4_k_cu_bc01d74e_53754cuda3std6ranges3__45__cpo9iter_moveE
	.align		8
        /*0058*/ 	.dword	_ZN39_INTERNAL_4914927f_4_k_cu_bc01d74e_53754cute7productE
	.align		8
        /*0060*/ 	.dword	_ZN39_INTERNAL_4914927f_4_k_cu_bc01d74e_53754cute1_E
	.align		8
        /*0068*/ 	.dword	$str$22
	.align		8
        /*0070*/ 	.dword	$str$23


//--------------------- .text._ZN7cutlass13device_kernelINS_4gemm6kernel13GemmUniversalIN4cute5tupleIJiiiiEEENS1_10collective13CollectiveMmaINS1_34MainloopSm90TmaGmmaWarpSpecializedILi4ENS5_IJNS4_1CILi2EEESB_NSA_ILi1EEEEEENS1_32KernelTmaWarpSpecializedPingpongEEENS5_IJNSA_ILi64EEENSA_ILi256EEENSA_ILi32EEEEEEaNS5_IJlSC_lEEEaSK_NS4_8TiledMMAINS4_8MMA_AtomIJNS4_4SM904GMMA27MMA_64x256x32_S32S8S8_SS_TNEEEENS4_6LayoutINS5_IJSC_SC_SC_EEENS5_IJNSA_ILi0EEEST_ST_EEEEENS5_IJNS4_10UnderscoreESW_SW_EEEEENS4_23SM90_TMA_LOAD_MULTICASTENS4_14ComposedLayoutINS4_7SwizzleILi1ELi4ELi3EEENS4_18smem_ptr_flag_bitsILi8EEENSR_INS5_IJNSA_ILi8EEESI_EEENS5_IJSI_SC_EEEEEEEvNS4_8identityESZ_S19_vS1A_EENS_8epilogue10collective6detail29Sm90TmaWarpSpecializedAdapterINS1D_15DefaultEpilogueIaSK_SK_NS1C_6thread17LinearCombinationIaLi1EiiLNS1H_9ScaleType4KindE0ELNS_15FloatRoundStyleE2EaEENS1_15EpilogueDefaultEEEEEvvEEEEvNT_6ParamsE --------------------------
	.section	.text._ZN7cutlass13device_kernelINS_4gemm6kernel13GemmUniversalIN4cute5tupleIJiiiiEEENS1_10collective13CollectiveMmaINS1_34MainloopSm90TmaGmmaWarpSpecializedILi4ENS5_IJNS4_1CILi2EEESB_NSA_ILi1EEEEEENS1_32KernelTmaWarpSpecializedPingpongEEENS5_IJNSA_ILi64EEENSA_ILi256EEENSA_ILi32EEEEEEaNS5_IJlSC_lEEEaSK_NS4_8TiledMMAINS4_8MMA_AtomIJNS4_4SM904GMMA27MMA_64x256x32_S32S8S8_SS_TNEEEENS4_6LayoutINS5_IJSC_SC_SC_EEENS5_IJNSA_ILi0EEEST_ST_EEEEENS5_IJNS4_10UnderscoreESW_SW_EEEEENS4_23SM90_TMA_LOAD_MULTICASTENS4_14ComposedLayoutINS4_7SwizzleILi1ELi4ELi3EEENS4_18smem_ptr_flag_bitsILi8EEENSR_INS5_IJNSA_ILi8EEESI_EEENS5_IJSI_SC_EEEEEEEvNS4_8identityESZ_S19_vS1A_EENS_8epilogue10collective6detail29Sm90TmaWarpSpecializedAdapterINS1D_15DefaultEpilogueIaSK_SK_NS1C_6thread17LinearCombinationIaLi1EiiLNS1H_9ScaleType4KindE0ELNS_15FloatRoundStyleE2EaEENS1_15EpilogueDefaultEEEEEvvEEEEvNT_6ParamsE,"ax",@progbits
	.align	128
.text._ZN7cutlass13device_kernelINS_4gemm6kernel13GemmUniversalIN4cute5tupleIJiiiiEEENS1_10collective13CollectiveMmaINS1_34MainloopSm90TmaGmmaWarpSpecializedILi4ENS5_IJNS4_1CILi2EEESB_NSA_ILi1EEEEEENS1_32KernelTmaWarpSpecializedPingpongEEENS5_IJNSA_ILi64EEENSA_ILi256EEENSA_ILi32EEEEEEaNS5_IJlSC_lEEEaSK_NS4_8TiledMMAINS4_8MMA_AtomIJNS4_4SM904GMMA27MMA_64x256x32_S32S8S8_SS_TNEEEENS4_6LayoutINS5_IJSC_SC_SC_EEENS5_IJNSA_ILi0EEEST_ST_EEEEENS5_IJNS4_10UnderscoreESW_SW_EEEEENS4_23SM90_TMA_LOAD_MULTICASTENS4_14ComposedLayoutINS4_7SwizzleILi1ELi4ELi3EEENS4_18smem_ptr_flag_bitsILi8EEENSR_INS5_IJNSA_ILi8EEESI_EEENS5_IJSI_SC_EEEEEEEvNS4_8identityESZ_S19_vS1A_EENS_8epilogue10collective6detail29Sm90TmaWarpSpecializedAdapterINS1D_15DefaultEpilogueIaSK_SK_NS1C_6thread17LinearCombinationIaLi1EiiLNS1H_9ScaleType4KindE0ELNS_15FloatRoundStyleE2EaEENS1_15EpilogueDefaultEEEEEvvEEEEvNT_6ParamsE:
        .type           _ZN7cutlass13device_kernelINS_4gemm6kernel13GemmUniversalIN4cute5tupleIJiiiiEEENS1_10collective13CollectiveMmaINS1_34MainloopSm90TmaGmmaWarpSpecializedILi4ENS5_IJNS4_1CILi2EEESB_NSA_ILi1EEEEEENS1_32KernelTmaWarpSpecializedPingpongEEENS5_IJNSA_ILi64EEENSA_ILi256EEENSA_ILi32EEEEEEaNS5_IJlSC_lEEEaSK_NS4_8TiledMMAINS4_8MMA_AtomIJNS4_4SM904GMMA27MMA_64x256x32_S32S8S8_SS_TNEEEENS4_6LayoutINS5_IJSC_SC_SC_EEENS5_IJNSA_ILi0EEEST_ST_EEEEENS5_IJNS4_10UnderscoreESW_SW_EEEEENS4_23SM90_TMA_LOAD_MULTICASTENS4_14ComposedLayoutINS4_7SwizzleILi1ELi4ELi3EEENS4_18smem_ptr_flag_bitsILi8EEENSR_INS5_IJNSA_ILi8EEESI_EEENS5_IJSI_SC_EEEEEEEvNS4_8identityESZ_S19_vS1A_EENS_8epilogue10collective6detail29Sm90TmaWarpSpecializedAdapterINS1D_15DefaultEpilogueIaSK_SK_NS1C_6thread17LinearCombinationIaLi1EiiLNS1H_9ScaleType4KindE0ELNS_15FloatRoundStyleE2EaEENS1_15EpilogueDefaultEEEEEvvEEEEvNT_6ParamsE,@function
        .size           _ZN7cutlass13device_kernelINS_4gemm6kernel13GemmUniversalIN4cute5tupleIJiiiiEEENS1_10collective13CollectiveMmaINS1_34MainloopSm90TmaGmmaWarpSpecializedILi4ENS5_IJNS4_1CILi2EEESB_NSA_ILi1EEEEEENS1_32KernelTmaWarpSpecializedPingpongEEENS5_IJNSA_ILi64EEENSA_ILi256EEENSA_ILi32EEEEEEaNS5_IJlSC_lEEEaSK_NS4_8TiledMMAINS4_8MMA_AtomIJNS4_4SM904GMMA27MMA_64x256x32_S32S8S8_SS_TNEEEENS4_6LayoutINS5_IJSC_SC_SC_EEENS5_IJNSA_ILi0EEEST_ST_EEEEENS5_IJNS4_10UnderscoreESW_SW_EEEEENS4_23SM90_TMA_LOAD_MULTICASTENS4_14ComposedLayoutINS4_7SwizzleILi1ELi4ELi3EEENS4_18smem_ptr_flag_bitsILi8EEENSR_INS5_IJNSA_ILi8EEESI_EEENS5_IJSI_SC_EEEEEEEvNS4_8identityESZ_S19_vS1A_EENS_8epilogue10collective6detail29Sm90TmaWarpSpecializedAdapterINS1D_15DefaultEpilogueIaSK_SK_NS1C_6thread17LinearCombinationIaLi1EiiLNS1H_9ScaleType4KindE0ELNS_15FloatRoundStyleE2EaEENS1_15EpilogueDefaultEEEEEvvEEEEvNT_6ParamsE,(.L_x_332 - _ZN7cutlass13device_kernelINS_4gemm6kernel13GemmUniversalIN4cute5tupleIJiiiiEEENS1_10collective13CollectiveMmaINS1_34MainloopSm90TmaGmmaWarpSpecializedILi4ENS5_IJNS4_1CILi2EEESB_NSA_ILi1EEEEEENS1_32KernelTmaWarpSpecializedPingpongEEENS5_IJNSA_ILi64EEENSA_ILi256EEENSA_ILi32EEEEEEaNS5_IJlSC_lEEEaSK_NS4_8TiledMMAINS4_8MMA_AtomIJNS4_4SM904GMMA27MMA_64x256x32_S32S8S8_SS_TNEEEENS4_6LayoutINS5_IJSC_SC_SC_EEENS5_IJNSA_ILi0EEEST_ST_EEEEENS5_IJNS4_10UnderscoreESW_SW_EEEEENS4_23SM90_TMA_LOAD_MULTICASTENS4_14ComposedLayoutINS4_7SwizzleILi1ELi4ELi3EEENS4_18smem_ptr_flag_bitsILi8EEENSR_INS5_IJNSA_ILi8EEESI_EEENS5_IJSI_SC_EEEEEEEvNS4_8identityESZ_S19_vS1A_EENS_8epilogue10collective6detail29Sm90TmaWarpSpecializedAdapterINS1D_15DefaultEpilogueIaSK_SK_NS1C_6thread17LinearCombinationIaLi1EiiLNS1H_9ScaleType4KindE0ELNS_15FloatRoundStyleE2EaEENS1_15EpilogueDefaultEEEEEvvEEEEvNT_6ParamsE)
        .other          _ZN7cutlass13device_kernelINS_4gemm6kernel13GemmUniversalIN4cute5tupleIJiiiiEEENS1_10collective13CollectiveMmaINS1_34MainloopSm90TmaGmmaWarpSpecializedILi4ENS5_IJNS4_1CILi2EEESB_NSA_ILi1EEEEEENS1_32KernelTmaWarpSpecializedPingpongEEENS5_IJNSA_ILi64EEENSA_ILi256EEENSA_ILi32EEEEEEaNS5_IJlSC_lEEEaSK_NS4_8TiledMMAINS4_8MMA_AtomIJNS4_4SM904GMMA27MMA_64x256x32_S32S8S8_SS_TNEEEENS4_6LayoutINS5_IJSC_SC_SC_EEENS5_IJNSA_ILi0EEEST_ST_EEEEENS5_IJNS4_10UnderscoreESW_SW_EEEEENS4_23SM90_TMA_LOAD_MULTICASTENS4_14ComposedLayoutINS4_7SwizzleILi1ELi4ELi3EEENS4_18smem_ptr_flag_bitsILi8EEENSR_INS5_IJNSA_ILi8EEESI_EEENS5_IJSI_SC_EEEEEEEvNS4_8identityESZ_S19_vS1A_EENS_8epilogue10collective6detail29Sm90TmaWarpSpecializedAdapterINS1D_15DefaultEpilogueIaSK_SK_NS1C_6thread17LinearCombinationIaLi1EiiLNS1H_9ScaleType4KindE0ELNS_15FloatRoundStyleE2EaEENS1_15EpilogueDefaultEEEEEvvEEEEvNT_6ParamsE,@"STO_CUDA_ENTRY STV_DEFAULT"
_ZN7cutlass13device_kernelINS_4gemm6kernel13GemmUniversalIN4cute5tupleIJiiiiEEENS1_10collective13CollectiveMmaINS1_34MainloopSm90TmaGmmaWarpSpecializedILi4ENS5_IJNS4_1CILi2EEESB_NSA_ILi1EEEEEENS1_32KernelTmaWarpSpecializedPingpongEEENS5_IJNSA_ILi64EEENSA_ILi256EEENSA_ILi32EEEEEEaNS5_IJlSC_lEEEaSK_NS4_8TiledMMAINS4_8MMA_AtomIJNS4_4SM904GMMA27MMA_64x256x32_S32S8S8_SS_TNEEEENS4_6LayoutINS5_IJSC_SC_SC_EEENS5_IJNSA_ILi0EEEST_ST_EEEEENS5_IJNS4_10UnderscoreESW_SW_EEEEENS4_23SM90_TMA_LOAD_MULTICASTENS4_14ComposedLayoutINS4_7SwizzleILi1ELi4ELi3EEENS4_18smem_ptr_flag_bitsILi8EEENSR_INS5_IJNSA_ILi8EEESI_EEENS5_IJSI_SC_EEEEEEEvNS4_8identityESZ_S19_vS1A_EENS_8epilogue10collective6detail29Sm90TmaWarpSpecializedAdapterINS1D_15DefaultEpilogueIaSK_SK_NS1C_6thread17LinearCombinationIaLi1EiiLNS1H_9ScaleType4KindE0ELNS_15FloatRoundStyleE2EaEENS1_15EpilogueDefaultEEEEEvvEEEEvNT_6ParamsE:
[----:B------:R-:W0:Y:S01]  /*0000*/  LDC R1, c[0x0][0x28] ;  /* 0x00000a00ff017b82 */ /* 0x000e220000000800 */
[----:B------:R-:W1:Y:S01]  /*0010*/  S2R R0, SR_TID.X ;  /* 0x0000000000007919 */ /* 0x000e620000002100 */
[----:B------:R-:W-:Y:S01]  /*0020*/  ELECT P0, URZ, PT ;  /* 0x00000000003f782f */ /* 0x000fe20003800000 */
[----:B------:R-:W-:Y:S01]  /*0030*/  BSSY B0, `(.L_x_0) ;  /* 0x0000014000007945 */ /* 0x000fe20003800000 */
[--C-:B-1----:R-:W-:Y:S02]  /*0040*/  SHF.R.U32.HI R2, RZ, 0x5, R0.reuse ;  /* 0x00000005ff027819 */ /* 0x102fe40000011600 */
[----:B------:R-:W-:-:S03]  /*0050*/  SHF.R.U32.HI R4, RZ, 0x7, R0 ;  /* 0x00000007ff047819 */ /* 0x000fc60000011600 */
[----:B------:R-:W1:Y:S02]  /*0060*/  SHFL.IDX PT, R3, R2, RZ, 0x1f ;  /* 0x00001fff02037589 */ /* 0x000e6400000e0000 */
[----:B-1----:R-:W-:Y:S02]  /*0070*/  R2UR UR6, R3 ;  /* 0x00000000030672ca */ /* 0x002fe400000e0000 */
[----:B------:R1:W2:Y:S11]  /*0080*/  SHFL.IDX PT, R3, R4, RZ, 0x1f ;  /* 0x00001fff04037589 */ /* 0x0002b600000e0000 */
[----:B------:R-:W-:-:S02]  /*0090*/  USHF.R.S32.HI UR4, URZ, 0x1f, UR6 ;  /* 0x0000001f3f047899 */ /* 0x000fc40008011406 */
[----:B------:R-:W-:Y:S02]  /*00a0*/  ISETP.NE.OR P0, PT, RZ, UR6, !P0 ;  /* 0x00000006ff007c0c */ /* 0x000fe4000c705670 */
[----:B------:R-:W-:-:S04]  /*00b0*/  ULEA.HI UR4, UR4, UR6, URZ, 0x2 ;  /* 0x0000000604047291 */ /* 0x000fc8000f8f103f */
[----:B------:R-:W-:-:S04]  /*00c0*/  ULOP3.LUT UR4, UR4, 0xfffffffc, URZ, 0xc0, !UPT ;  /* 0xfffffffc04047892 */ /* 0x000fc8000f8ec03f */
[----:B------:R-:W-:-:S03]  /*00d0*/  UIADD3 UR6, UR6, -UR4, URZ ;  /* 0x8000000406067290 */ /* 0x000fc6000fffe03f */
[----:B012---:R-:W-:Y:S09]  /*00e0*/  @P0 BRA `(.L_x_1) ;  /* 0x0000000000200947 */ /* 0x007ff20003800000 */
[----:B------:R-:W-:Y:S02]  /*00f0*/  ULDC.64 UR4, c[0x0][0x198] ;  /* 0x0000660000047ab9 */ /* 0x000fe40000000a00 */
[----:B------:R-:W-:Y:S02]  /*0100*/  UIADD3 UR8, UP0, UR4, 0xf0, URZ ;  /* 0x000000f004087890 */ /* 0x000fe4000ff1e03f */
[----:B------:R-:W-:Y:S02]  /*0110*/  UIADD3 UR4, UP1, UR4, 0x1f0, URZ ;  /* 0x000001f004047890 */ /* 0x000fe4000ff3e03f */
[----:B------:R-:W-:Y:S02]  /*0120*/  UIADD3.X UR9, URZ, UR5, URZ, UP0, !UPT ;  /* 0x000000053f097290 */ /* 0x000fe400087fe43f */
[----:B------:R-:W-:-:S07]  /*0130*/  UIADD3.X UR5, URZ, UR5, URZ, UP1, !UPT ;  /* 0x000000053f057290 */ /* 0x000fce0008ffe43f */
[----:B------:R0:W-:Y:S02]  /*0140*/  UTMACCTL.PF [UR8] ;  /* 0x00000000080079b9 */ /* 0x0001e40008040000 */
[----:B------:R0:W-:Y:S02]  /*0150*/  UTMACCTL.PF [UR4] ;  /* 0x00000000040079b9 */ /* 0x0001e40008040000 */
[----:B0-----:R-:W-:Y:S01]  /*0160*/  NOP ;  /* 0x0000000000007918 */ /* 0x001fe20000000000 */
.L_x_1:
[----:B------:R-:W-:Y:S05]  /*0170*/  BSYNC B0 ;  /* 0x0000000000007941 */ /* 0x000fea0003800000 */
.L_x_0:
[----:B------:R-:W0:Y:S01]  /*0180*/  SHFL.IDX PT, R5, R2, RZ, 0x1f ;  /* 0x00001fff02057589 */ /* 0x000e2200000e0000 */
[----:B------:R-:W-:Y:S01]  /*0190*/  R2UR UR19, R3 ;  /* 0x00000000031372ca */ /* 0x000fe200000e0000 */
[----:B------:R-:W-:-:S04]  /*01a0*/  UISETP.NE.AND UP0, UPT, UR6, 0x3, UPT ;  /* 0x000000030600788c */ /* 0x000fc8000bf05270 */
[----:B------:R-:W-:-:S08]  /*01b0*/  UISETP.EQ.OR UP0, UPT, UR6, URZ, !UP0 ;  /* 0x0000003f0600728c */ /* 0x000fd0000c702670 */
[----:B------:R-:W-:Y:S02]  /*01c0*/  UIADD3 UR14, UR19, -0x1, URZ ;  /* 0xffffffff130e7890 */ /* 0x000fe4000fffe03f */
[----:B------:R-:W-:Y:S02]  /*01d0*/  UISETP.EQ.AND UP0, UPT, UR19, URZ, UP0 ;  /* 0x0000003f1300728c */ /* 0x000fe40008702270 */
[----:B------:R-:W-:Y:S02]  /*01e0*/  UISETP.GE.U32.AND UP1, UPT, UR14, 0x2, UPT ;  /* 0x000000020e00788c */ /* 0x000fe4000bf26070 */
[----:B------:R-:W-:Y:S01]  /*01f0*/  USEL UR40, URZ, 0x1, !UP0 ;  /* 0x000000013f287887 */ /* 0x000fe2000c000000 */
[----:B0-----:R-:W-:-:S03]  /*0200*/  ISETP.NE.AND P0, PT, R5, RZ, PT ;  /* 0x000000ff0500720c */ /* 0x001fc60003f05270 */
[----:B------:R-:W-:-:S10]  /*0210*/  USEL UR40, UR40, 0x2, UP1 ;  /* 0x0000000228287887 */ /* 0x000fd40008800000 */
[----:B------:R-:W-:Y:S05]  /*0220*/  @P0 BRA `(.L_x_2) ;  /* 0x0000000000580947 */ /* 0x000fea0003800000 */
[----:B------:R-:W0:Y:S01]  /*0230*/  S2UR UR7, SR_CgaCtaId ;  /* 0x00000000000779c3 */ /* 0x000e220000008800 */
[----:B------:R-:W-:Y:S01]  /*0240*/  UMOV UR4, 0x400 ;  /* 0x0000040000047882 */ /* 0x000fe20000000000 */
[----:B------:R-:W-:Y:S01]  /*0250*/  UMOV UR5, 0x1 ;  /* 0x0000000100057882 */ /* 0x000fe20000000000 */
[----:B------:R-:W-:Y:S01]  /*0260*/  UMOV UR8, 0x3 ;  /* 0x0000000300087882 */ /* 0x000fe20000000000 */
[----:B------:R-:W-:Y:S01]  /*0270*/  ELECT P0, URZ, PT ;  /* 0x00000000003f782f */ /* 0x000fe20003800000 */
[----:B------:R-:W-:-:S04]  /*0280*/  UIADD3 UR8, -UR8, 0x100000, URZ ;  /* 0x0010000008087890 */ /* 0x000fc8000fffe13f */
[----:B------:R-:W-:Y:S02]  /*0290*/  USHF.L.U32 UR9, UR8, 0xb, URZ ;  /* 0x0000000b08097899 */ /* 0x000fe4000800063f */
[----:B------:R-:W-:Y:S02]  /*02a0*/  USHF.L.U32 UR8, UR8, 0x1, URZ ;  /* 0x0000000108087899 */ /* 0x000fe4000800063f */
[----:B0-----:R-:W-:Y:S02]  /*02b0*/  ULEA UR7, UR7, UR4, 0x18 ;  /* 0x0000000407077291 */ /* 0x001fe4000f8ec03f */
[----:B------:R-:W-:-:S04]  /*02c0*/  UIADD3 UR4, -UR5, 0x100000, URZ ;  /* 0x0010000005047890 */ /* 0x000fc8000fffe13f */
[----:B------:R-:W-:Y:S02]  /*02d0*/  USHF.L.U32 UR5, UR4, 0xb, URZ ;  /* 0x0000000b04057899 */ /* 0x000fe4000800063f */
[----:B------:R-:W-:Y:S01]  /*02e0*/  USHF.L.U32 UR4, UR4, 0x1, URZ ;  /* 0x0000000104047899 */ /* 0x000fe2000800063f */
[----:B------:R-:W0:Y:S11]  /*02f0*/  FENCE.VIEW.ASYNC.S ;  /* 0x00000000000073c6 */ /* 0x000e360000000000 */
[----:B0-----:R0:W1:Y:S01]  /*0300*/  SYNCS.EXCH.64 URZ, [UR7], UR4 ;  /* 0x00000004073f75b2 */ /* 0x0010620008000100 */
[----:B------:R0:W2:Y:S01]  /*0310*/  SYNCS.EXCH.64 URZ, [UR7+0x20], UR8 ;  /* 0x00002008073f75b2 */ /* 0x0000a20008000100 */
[----:B------:R0:W3:Y:S01]  /*0320*/  SYNCS.EXCH.64 URZ, [UR7+0x8], UR4 ;  /* 0x00000804073f75b2 */ /* 0x0000e20008000100 */
[----:B------:R0:W4:Y:S01]  /*0330*/  SYNCS.EXCH.64 URZ, [UR7+0x28], UR8 ;  /* 0x00002808073f75b2 */ /* 0x0001220008000100 */
[----:B------:R0:W0:Y:S01]  /*0340*/  SYNCS.EXCH.64 URZ, [UR7+0x10], UR4 ;  /* 0x00001004073f75b2 */ /* 0x0000220008000100 */
[----:B------:R0:W0:Y:S01]  /*0350*/  SYNCS.EXCH.64 URZ, [UR7+0x30], UR8 ;  /* 0x00003008073f75b2 */ /* 0x0000220008000100 */
[----:B------:R0:W0:Y:S01]  /*0360*/  SYNCS.EXCH.64 URZ, [UR7+0x18], UR4 ;  /* 0x00001804073f75b2 */ /* 0x0000220008000100 */
[----:B------:R0:W0:Y:S01]  /*0370*/  SYNCS.EXCH.64 URZ, [UR7+0x38], UR8 ;  /* 0x00003808073f75b2 */ /* 0x0000220008000100 */
[----:B------:R-:W-:Y:S01]  /*0380*/  NOP ;  /* 0x0000000000007918 */ /* 0x000fe20000000000 */
.L_x_2:
[----:B------:R-:W5:Y:S01]  /*0390*/  S2UR UR15, SR_CTAID.X ;  /* 0x00000000000f79c3 */ /* 0x000f620000002500 */
[----:B------:R-:W-:Y:S01]  /*03a0*/  SHF.R.S32.HI R3, RZ, 0x1f, R0 ;  /* 0x0000001fff037819 */ /* 0x000fe20000011400 */
[----:B------:R-:W1:Y:S01]  /*03b0*/  SHFL.IDX PT, R8, R2, RZ, 0x1f ;  /* 0x00001fff02087589 */ /* 0x000e6200000e0000 */
[----:B0-----:R-:W-:Y:S01]  /*03c0*/  ULDC UR4, c[0x0][0x150] ;  /* 0x0000540000047ab9 */ /* 0x001fe20000000800 */
[----:B------:R-:W-:Y:S02]  /*03d0*/  ELECT P0, URZ, PT ;  /* 0x00000000003f782f */ /* 0x000fe40003800000 */
[----:B------:R-:W-:Y:S01]  /*03e0*/  LEA.HI R3, R3, R0, RZ, 0x7 ;  /* 0x0000000003037211 */ /* 0x000fe200078f38ff */
[----:B------:R0:W2:Y:S01]  /*03f0*/  SHFL.IDX PT, R9, R2, RZ, 0x1f ;  /* 0x00001fff02097589 */ /* 0x0000a200000e0000 */
[----:B------:R-:W-:Y:S01]  /*0400*/  ELECT P1, URZ, PT ;  /* 0x00000000003f782f */ /* 0x000fe20003820000 */
[----:B------:R-:W3:Y:S01]  /*0410*/  S2UR UR8, SR_CTAID.Y ;  /* 0x00000000000879c3 */ /* 0x000ee20000002600 */
[----:B------:R-:W-:Y:S01]  /*0420*/  LOP3.LUT R3, R3, 0xffffff80, RZ, 0xc0, !PT ;  /* 0xffffff8003037812 */ /* 0x000fe200078ec0ff */
[----:B------:R-:W-:Y:S01]  /*0430*/  ULDC UR7, c[0x0][0x144] ;  /* 0x0000510000077ab9 */ /* 0x000fe20000000800 */
[----:B------:R-:W-:Y:S01]  /*0440*/  UMOV UR18, 0x80 ;  /* 0x0000008000127882 */ /* 0x000fe20000000000 */
[----:B------:R-:W-:Y:S01]  /*0450*/  NOP ;  /* 0x0000000000007918 */ /* 0x000fe20000000000 */
[----:B------:R-:W-:Y:S01]  /*0460*/  NOP ;  /* 0x0000000000007918 */ /* 0x000fe20000000000 */
[----:B------:R-:W-:Y:S01]  /*0470*/  IMAD.IADD R3, R0, 0x1, -R3 ;  /* 0x0000000100037824 */ /* 0x000fe200078e0a03 */
[----:B0-----:R-:W-:Y:S01]  /*0480*/  SHF.R.S32.HI R2, RZ, 0x1f, R5 ;  /* 0x0000001fff027819 */ /* 0x001fe20000011405 */
[----:B------:R-:W-:Y:S01]  /*0490*/  ULDC UR17, c[0x0][0x148] ;  /* 0x0000520000117ab9 */ /* 0x000fe20000000800 */
[----:B------:R-:W-:Y:S01]  /*04a0*/  IMAD.MOV.U32 R152, RZ, RZ, 0x1 ;  /* 0x00000001ff987424 */ /* 0x000fe200078e00ff */
[----:B------:R-:W-:-:S02]  /*04b0*/  ISETP.NE.AND P2, PT, RZ, UR19, PT ;  /* 0x00000013ff007c0c */ /* 0x000fc4000bf45270 */
[----:B------:R-:W-:Y:S02]  /*04c0*/  SHF.R.S32.HI R6, RZ, 0x1f, R3 ;  /* 0x0000001fff067819 */ /* 0x000fe40000011403 */
[----:B------:R-:W-:Y:S02]  /*04d0*/  LEA.HI R2, R2, R5, RZ, 0x2 ;  /* 0x0000000502027211 */ /* 0x000fe400078f10ff */
[----:B-----5:R-:W-:Y:S02]  /*04e0*/  I2FP.F32.U32 R10, UR15 ;  /* 0x0000000f000a7c45 */ /* 0x020fe40008201000 */
[----:B------:R-:W-:Y:S02]  /*04f0*/  LEA.HI R7, R6, R3, RZ, 0x3 ;  /* 0x0000000306077211 */ /* 0x000fe400078f18ff */
[----:B-1----:R-:W-:Y:S01]  /*0500*/  ISETP.NE.OR P0, PT, R8, RZ, !P0 ;  /* 0x000000ff0800720c */ /* 0x002fe20004705670 */
[----:B------:R-:W-:Y:S01]  /*0510*/  FMUL R10, R10, UR4 ;  /* 0x000000040a0a7c20 */ /* 0x000fe20008400000 */
[--C-:B------:R-:W-:Y:S01]  /*0520*/  SHF.R.S32.HI R8, RZ, 0x3, R7.reuse ;  /* 0x00000003ff087819 */ /* 0x100fe20000011407 */
[----:B------:R-:W-:Y:S01]  /*0530*/  ULDC UR4, c[0x0][0x154] ;  /* 0x0000550000047ab9 */ /* 0x000fe20000000800 */
[----:B------:R-:W-:-:S02]  /*0540*/  SHF.R.S32.HI R7, RZ, 0x1f, R7 ;  /* 0x0000001fff077819 */ /* 0x000fc40000011407 */
[----:B--2---:R-:W-:Y:S01]  /*0550*/  ISETP.NE.OR P1, PT, R9, RZ, !P1 ;  /* 0x000000ff0900720c */ /* 0x004fe20004f25670 */
[----:B------:R-:W0:Y:S01]  /*0560*/  F2I.U32.TRUNC.NTZ R10, R10 ;  /* 0x0000000a000a7305 */ /* 0x000e22000020f000 */
[----:B------:R-:W-:Y:S02]  /*0570*/  LEA.HI R7, R7, R8, RZ, 0x2 ;  /* 0x0000000807077211 */ /* 0x000fe400078f10ff */
[----:B---3--:R-:W-:Y:S02]  /*0580*/  I2FP.F32.U32 R9, UR8 ;  /* 0x0000000800097c45 */ /* 0x008fe40008201000 */
[----:B------:R-:W-:Y:S01]  /*0590*/  LOP3.LUT R7, R7, 0xfffffffc, RZ, 0xc0, !PT ;  /* 0xfffffffc07077812 */ /* 0x000fe200078ec0ff */
[----:B------:R-:W-:Y:S01]  /*05a0*/  VOTEU.ALL UP0, P0 ;  /* 0x00000000003f7886 */ /* 0x000fe20000000000 */
[----:B------:R-:W-:Y:S01]  /*05b0*/  LOP3.LUT R2, R2, 0x3ffffffc, RZ, 0xc0, !PT ;  /* 0x3ffffffc02027812 */ /* 0x000fe200078ec0ff */
[----:B------:R-:W-:Y:S02]  /*05c0*/  FMUL R9, R9, UR4 ;  /* 0x0000000409097c20 */ /* 0x000fe40008400000 */
[----:B------:R-:W-:Y:S01]  /*05d0*/  IMAD.IADD R7, R8, 0x1, -R7 ;  /* 0x0000000108077824 */ /* 0x000fe200078e0a07 */
[----:B------:R-:W1:Y:S01]  /*05e0*/  @!UP0 S2UR UR11, SR_CgaCtaId ;  /* 0x00000000000b89c3 */ /* 0x000e620000008800 */
[----:B------:R-:W-:Y:S01]  /*05f0*/  IMAD.IADD R2, R5, 0x1, -R2 ;  /* 0x0000000105027824 */ /* 0x000fe200078e0a02 */
[----:B------:R-:W-:Y:S01]  /*0600*/  VOTEU.ALL UP1, P1 ;  /* 0x00000000003f7886 */ /* 0x000fe20000820000 */
[----:B------:R-:W2:Y:S01]  /*0610*/  F2I.U32.TRUNC.NTZ R9, R9 ;  /* 0x0000000900097305 */ /* 0x000ea2000020f000 */
[----:B0-----:R-:W-:Y:S01]  /*0620*/  R2UR UR4, R10 ;  /* 0x000000000a0472ca */ /* 0x001fe200000e0000 */
[----:B------:R-:W-:Y:S01]  /*0630*/  IMAD R2, R2, 0x4, R7 ;  /* 0x0000000402027824 */ /* 0x000fe200078e0207 */
[----:B------:R-:W-:Y:S01]  /*0640*/  @!UP0 UMOV UR10, 0x400 ;  /* 0x00000400000a8882 */ /* 0x000fe20000000000 */
[----:B------:R-:W-:Y:S01]  /*0650*/  @!UP1 UMOV UR13, 0x400 ;  /* 0x00000400000d9882 */ /* 0x000fe20000000000 */
[----:B------:R-:W0:Y:S01]  /*0660*/  @!UP1 S2UR UR16, SR_CgaCtaId ;  /* 0x00000000001099c3 */ /* 0x000e220000008800 */
[C---:B------:R-:W-:Y:S01]  /*0670*/  IMAD.SHL.U32 R153, R2.reuse, 0x4, RZ ;  /* 0x0000000402997824 */ /* 0x040fe200078e00ff */
[C---:B------:R-:W-:Y:S01]  /*0680*/  LEA.HI R5, R2.reuse, R2, RZ, 0x1 ;  /* 0x0000000202057211 */ /* 0x040fe200078f08ff */
[----:B------:R-:W-:Y:S01]  /*0690*/  VOTEU.ALL UP2, P1 ;  /* 0x00000000003f7886 */ /* 0x000fe20000840000 */
[----:B------:R-:W-:Y:S01]  /*06a0*/  VOTEU.ALL UP3, P1 ;  /* 0x00000000003f7886 */ /* 0x000fe20000860000 */
[----:B------:R-:W-:Y:S01]  /*06b0*/  VOTEU.ALL UP4, P1 ;  /* 0x00000000003f7886 */ /* 0x000fe20000880000 */
[----:B------:R-:W-:Y:S01]  /*06c0*/  LOP3.LUT R5, R5, 0xfffffffe, RZ, 0xc0, !PT ;  /* 0xfffffffe05057812 */ /* 0x000fe200078ec0ff */
[----:B------:R-:W-:Y:S01]  /*06d0*/  VOTEU.ALL UP5, P1 ;  /* 0x00000000003f7886 */ /* 0x000fe200008a0000 */
[C---:B------:R-:W-:Y:S01]  /*06e0*/  LOP3.LUT R153, R2.reuse, 0xc, R153, 0x78, !PT ;  /* 0x0000000c02997812 */ /* 0x040fe200078e7899 */
[----:B------:R-:W-:Y:S01]  /*06f0*/  UIADD3 UR4, -UR4, URZ, URZ ;  /* 0x0000003f04047290 */ /* 0x000fe2000fffe13f */
[----:B--2---:R-:W-:Y:S01]  /*0700*/  R2UR UR9, R9 ;  /* 0x00000000090972ca */ /* 0x004fe200000e0000 */
[----:B------:R-:W-:Y:S01]  /*0710*/  IMAD.IADD R5, R2, 0x1, -R5 ;  /* 0x0000000102057824 */ /* 0x000fe200078e0a05 */
[----:B------:R2:W3:Y:S01]  /*0720*/  SHFL.IDX PT, R7, R4, RZ, 0x1f ;  /* 0x00001fff04077589 */ /* 0x0004e200000e0000 */
[----:B------:R-:W-:-:S03]  /*0730*/  UIMAD UR7, UR7, UR4, UR15 ;  /* 0x00000004070772a4 */ /* 0x000fc6000f8e020f */
[----:B------:R-:W-:Y:S01]  /*0740*/  UMOV UR4, 0x20 ;  /* 0x0000002000047882 */ /* 0x000fe20000000000 */
[----:B-1----:R-:W-:Y:S02]  /*0750*/  @!UP0 ULEA UR12, UR11, UR10, 0x18 ;  /* 0x0000000a0b0c8291 */ /* 0x002fe4000f8ec03f */
[----:B------:R-:W-:Y:S01]  /*0760*/  ISETP.NE.AND P3, PT, R5, UR7, PT ;  /* 0x0000000705007c0c */ /* 0x000fe2000bf65270 */
[----:B------:R-:W-:-:S04]  /*0770*/  @!UP0 UIADD3 UR4, -UR4, 0x100000, URZ ;  /* 0x0010000004048890 */ /* 0x000fc8000fffe13f */
[----:B------:R-:W-:Y:S02]  /*0780*/  @!UP0 USHF.L.U32 UR5, UR4, 0xb, URZ ;  /* 0x0000000b04058899 */ /* 0x000fe4000800063f */
[----:B------:R-:W-:Y:S01]  /*0790*/  @!UP0 USHF.L.U32 UR4, UR4, 0x1, URZ ;  /* 0x0000000104048899 */ /* 0x000fe2000800063f */
[----:B------:R-:W1:Y:S01]  /*07a0*/  LDC R5, c[0x0][0x140] ;  /* 0x00005000ff057b82 */ /* 0x000e620000000800 */
[----:B------:R-:W-:-:S04]  /*07b0*/  @!UP1 UIADD3 UR10, -UR18, 0x100000, URZ ;  /* 0x00100000120a9890 */ /* 0x000fc8000fffe13f */
[----:B------:R-:W-:Y:S02]  /*07c0*/  @!UP1 USHF.L.U32 UR11, UR10, 0xb, URZ ;  /* 0x0000000b0a0b9899 */ /* 0x000fe4000800063f */
[----:B------:R-:W-:Y:S02]  /*07d0*/  @!UP1 USHF.L.U32 UR10, UR10, 0x1, URZ ;  /* 0x000000010a0a9899 */ /* 0x000fe4000800063f */
[----:B0-----:R-:W-:Y:S01]  /*07e0*/  @!UP1 ULEA UR13, UR16, UR13, 0x18 ;  /* 0x0000000d100d9291 */ /* 0x001fe2000f8ec03f */
[----:B------:R-:W-:Y:S01]  /*07f0*/  VOTEU.ALL UP0, P0 ;  /* 0x00000000003f7886 */ /* 0x000fe20000000000 */
[----:B------:R-:W-:Y:S01]  /*0800*/  VOTEU.ALL UP1, P0 ;  /* 0x00000000003f7886 */ /* 0x000fe20000020000 */
[----:B------:R-:W-:Y:S01]  /*0810*/  UIADD3 UR9, -UR9, URZ, URZ ;  /* 0x0000003f09097290 */ /* 0x000fe2000fffe13f */
[----:B------:R-:W-:Y:S01]  /*0820*/  LOP3.LUT P0, RZ, R3, 0x7, RZ, 0xc0, !PT ;  /* 0x0000000703ff7812 */ /* 0x000fe2000780c0ff */
[----:B------:R-:W0:Y:S02]  /*0830*/  FENCE.VIEW.ASYNC.S ;  /* 0x00000000000073c6 */ /* 0x000e240000000000 */
[----:B0-----:R-:W0:Y:S01]  /*0840*/  @!UP0 SYNCS.EXCH.64 URZ, [UR12+0x70], UR4 ;  /* 0x000070040c3f85b2 */ /* 0x001e220008000100 */
[----:B------:R-:W-:-:S02]  /*0850*/  @P3 LEA.HI R2, R153, R153, RZ, 0x1 ;  /* 0x0000009999023211 */ /* 0x000fc400078f08ff */
[----:B------:R-:W-:Y:S02]  /*0860*/  ISETP.LT.U32.AND P0, PT, R153, 0x4, !P0 ;  /* 0x000000049900780c */ /* 0x000fe40004701070 */
[----:B------:R-:W-:Y:S02]  /*0870*/  @P3 SHF.R.S32.HI R2, RZ, 0x1, R2 ;  /* 0x00000001ff023819 */ /* 0x000fe40000011402 */
[----:B-1----:R-:W-:Y:S02]  /*0880*/  ISETP.EQ.U32.AND P1, PT, R5, 0x1, PT ;  /* 0x000000010500780c */ /* 0x002fe40003f22070 */
[----:B------:R-:W-:Y:S01]  /*0890*/  SEL R5, RZ, 0x1, !P0 ;  /* 0x00000001ff057807 */ /* 0x000fe20004000000 */
[----:B------:R1:W0:Y:S01]  /*08a0*/  @!UP1 SYNCS.EXCH.64 URZ, [UR12+0x78], UR4 ;  /* 0x000078040c3f95b2 */ /* 0x0002220008000100 */
[----:B------:R-:W-:Y:S01]  /*08b0*/  NOP ;  /* 0x0000000000007918 */ /* 0x000fe20000000000 */
[----:B-1----:R-:W-:Y:S01]  /*08c0*/  UIMAD UR4, UR17, UR9, UR8 ;  /* 0x00000009110472a4 */ /* 0x002fe2000f8e0208 */
[----:B------:R2:W1:Y:S05]  /*08d0*/  @!UP2 SYNCS.EXCH.64 URZ, [UR13+0x50], UR10 ;  /* 0x0000500a0d3fa5b2 */ /* 0x00046a0008000100 */
[----:B------:R-:W-:-:S04]  /*08e0*/  @P3 ISETP.NE.AND P4, PT, R2, UR4, PT ;  /* 0x0000000402003c0c */ /* 0x000fc8000bf85270 */
[----:B------:R-:W-:-:S04]  /*08f0*/  @P3 SEL R152, RZ, 0x1, P4 ;  /* 0x00000001ff983807 */ /* 0x000fc80002000000 */
[----:B------:R-:W-:Y:S01]  /*0900*/  LOP3.LUT R152, R152, R5, RZ, 0xc0, !PT ;  /* 0x0000000598987212 */ /* 0x000fe200078ec0ff */
[----:B------:R2:W0:Y:S01]  /*0910*/  @!UP3 SYNCS.EXCH.64 URZ, [UR13+0x58], UR10 ;  /* 0x0000580a0d3fb5b2 */ /* 0x0004220008000100 */
[----:B------:R2:W0:Y:S01]  /*0920*/  @!UP4 SYNCS.EXCH.64 URZ, [UR13+0x60], UR10 ;  /* 0x0000600a0d3fc5b2 */ /* 0x0004220008000100 */
[----:B------:R2:W0:Y:S01]  /*0930*/  @!UP5 SYNCS.EXCH.64 URZ, [UR13+0x68], UR10 ;  /* 0x0000680a0d3fd5b2 */ /* 0x0004220008000100 */
[----:B------:R-:W-:Y:S01]  /*0940*/  NOP ;  /* 0x0000000000007918 */ /* 0x000fe20000000000 */
[----:B--23--:R-:W-:Y:S05]  /*0950*/  @!P1 BRA `(.L_x_3) ;  /* 0x0000000000089947 */ /* 0x00cfea0003800000 */
[----:B01--4-:R-:W-:Y:S01]  /*0960*/  UCGABAR_ARV ;  /* 0x00000000000079c7 */ /* 0x013fe20008000000 */
[----:B------:R-:W-:Y:S05]  /*0970*/  BRA `(.L_x_4) ;  /* 0x0000000000047947 */ /* 0x000fea0003800000 */
.L_x_3:
[----:B01--4-:R-:W-:Y:S01]  /*0980*/  NOP ;  /* 0x0000000000007918 */ /* 0x013fe20000000000 */
.L_x_4:
[----:B------:R-:W-:Y:S01]  /*0990*/  ULDC.64 UR4, c[0x0][0x598] ;  /* 0x0001660000047ab9 */ /* 0x000fe20000000a00 */
[----:B------:R-:W-:Y:S01]  /*09a0*/  ULDC.64 UR38, c[0x0][0x208] ;  /* 0x0000820000267ab9 */ /* 0x000fe20000000a00 */
[----:B------:R-:W-:-:S04]  /*09b0*/  ISETP.NE.U32.AND P0, PT, RZ, UR4, PT ;  /* 0x00000004ff007c0c */ /* 0x000fc8000bf05070 */
[----:B------:R-:W-:-:S13]  /*09c0*/  ISETP.NE.AND.EX P0, PT, RZ, UR5, PT, P0 ;  /* 0x00000005ff007c0c */ /* 0x000fda000bf05300 */
[----:B------:R-:W-:Y:S05]  /*09d0*/  @!P0 BRA `(.L_x_5) ;  /* 0x00000000001c8947 */ /* 0x000fea0003800000 */
[----:B------:R-:W0:Y:S02]  /*09e0*/  LDC.64 R4, c[0x0][0x598] ;  /* 0x00016600ff047b82 */ /* 0x000e240000000a00 */
[----:B0-----:R-:W2:Y:S02]  /*09f0*/  LDG.E.64 R4, desc[UR38][R4.64] ;  /* 0x0000002604047981 */ /* 0x001ea4000c1e1b00 */
[----:B--2---:R-:W-:-:S04]  /*0a00*/  ISETP.NE.U32.AND P0, PT, R4, RZ, PT ;  /* 0x000000ff0400720c */ /* 0x004fc80003f05070 */
[----:B------:R-:W-:-:S13]  /*0a10*/  ISETP.NE.AND.EX P0, PT, R5, RZ, PT, P0 ;  /* 0x000000ff0500720c */ /* 0x000fda0003f05300 */
[----:B------:R-:W-:Y:S05]  /*0a20*/  @!P0 BRA `(.L_x_5) ;  /* 0x0000000000088947 */ /* 0x000fea0003800000 */
[----:B------:R0:W5:Y:S01]  /*0a30*/  LD.E R23, desc[UR38][R4.64] ;  /* 0x0000002604177980 */ /* 0x000162000c101900 */
[----:B------:R-:W-:Y:S05]  /*0a40*/  BRA `(.L_x_6) ;  /* 0x0000000000247947 */ /* 0x000fea0003800000 */
.L_x_5:
[----:B------:R-:W-:Y:S02]  /*0a50*/  ULDC.64 UR4, c[0x0][0x588] ;  /* 0x0001620000047ab9 */ /* 0x000fe40000000a00 */
[----:B------:R-:W-:-:S04]  /*0a60*/  ISETP.NE.U32.AND P0, PT, RZ, UR4, PT ;  /* 0x00000004ff007c0c */ /* 0x000fc8000bf05070 */
[----:B------:R-:W-:-:S13]  /*0a70*/  ISETP.NE.AND.EX P0, PT, RZ, UR5, PT, P0 ;  /* 0x00000005ff007c0c */ /* 0x000fda000bf05300 */
[----:B------:R-:W-:Y:S05]  /*0a80*/  @!P0 BRA `(.L_x_7) ;  /* 0x00000000000c8947 */ /* 0x000fea0003800000 */
[----:B------:R-:W0:Y:S02]  /*0a90*/  LDC.64 R4, c[0x0][0x588] ;  /* 0x00016200ff047b82 */ /* 0x000e240000000a00 */
[----:B0-----:R1:W5:Y:S01]  /*0aa0*/  LDG.E R23, desc[UR38][R4.64] ;  /* 0x0000002604177981 */ /* 0x001362000c1e1900 */
[----:B------:R-:W-:Y:S05]  /*0ab0*/  BRA `(.L_x_6) ;  /* 0x0000000000087947 */ /* 0x000fea0003800000 */
.L_x_7:
[----:B------:R-:W-:Y:S02]  /*0ac0*/  ULDC UR4, c[0x0][0x580] ;  /* 0x0001600000047ab9 */ /* 0x000fe40000000800 */
[----:B------:R-:W-:-:S07]  /*0ad0*/  IMAD.U32 R23, RZ, RZ, UR4 ;  /* 0x00000004ff177e24 */ /* 0x000fce000f8e00ff */
.L_x_6:
[----:B------:R-:W-:Y:S02]  /*0ae0*/  ULDC.64 UR4, c[0x0][0x5a0] ;  /* 0x0001680000047ab9 */ /* 0x000fe40000000a00 */
[----:B------:R-:W-:-:S04]  /*0af0*/  ISETP.NE.U32.AND P0, PT, RZ, UR4, PT ;  /* 0x00000004ff007c0c */ /* 0x000fc8000bf05070 */
[----:B------:R-:W-:-:S13]  /*0b00*/  ISETP.NE.AND.EX P0, PT, RZ, UR5, PT, P0 ;  /* 0x00000005ff007c0c */ /* 0x000fda000bf05300 */
[----:B------:R-:W-:Y:S05]  /*0b10*/  @!P0 BRA `(.L_x_8) ;  /* 0x00000000001c8947 */ /* 0x000fea0003800000 */
[----:B01----:R-:W0:Y:S02]  /*0b20*/  LDC.64 R4, c[0x0][0x5a0] ;  /* 0x00016800ff047b82 */ /* 0x003e240000000a00 */
[----:B0-----:R-:W2:Y:S02]  /*0b30*/  LDG.E.64 R4, desc[UR38][R4.64] ;  /* 0x0000002604047981 */ /* 0x001ea4000c1e1b00 */
[----:B--2---:R-:W-:-:S04]  /*0b40*/  ISETP.NE.U32.AND P0, PT, R4, RZ, PT ;  /* 0x000000ff0400720c */ /* 0x004fc80003f05070 */
[----:B------:R-:W-:-:S13]  /*0b50*/  ISETP.NE.AND.EX P0, PT, R5, RZ, PT, P0 ;  /* 0x000000ff0500720c */ /* 0x000fda0003f05300 */
[----:B------:R-:W-:Y:S05]  /*0b60*/  @!P0 BRA `(.L_x_8) ;  /* 0x0000000000088947 */ /* 0x000fea0003800000 */
[----:B------:R0:W5:Y:S01]  /*0b70*/  LD.E R22, desc[UR38][R4.64] ;  /* 0x0000002604167980 */ /* 0x000162000c101900 */
[----:B------:R-:W-:Y:S05]  /*0b80*/  BRA `(.L_x_9) ;  /* 0x0000000000247947 */ /* 0x000fea0003800000 */
.L_x_8:
[----:B------:R-:W-:Y:S02]  /*0b90*/  ULDC.64 UR4, c[0x0][0x590] ;  /* 0x0001640000047ab9 */ /* 0x000fe40000000a00 */
[----:B------:R-:W-:-:S04]  /*0ba0*/  ISETP.NE.U32.AND P0, PT, RZ, UR4, PT ;  /* 0x00000004ff007c0c */ /* 0x000fc8000bf05070 */
[----:B------:R-:W-:-:S13]  /*0bb0*/  ISETP.NE.AND.EX P0, PT, RZ, UR5, PT, P0 ;  /* 0x00000005ff007c0c */ /* 0x000fda000bf05300 */
[----:B------:R-:W-:Y:S05]  /*0bc0*/  @!P0 BRA `(.L_x_10) ;  /* 0x00000000000c8947 */ /* 0x000fea0003800000 */
[----:B01----:R-:W0:Y:S02]  /*0bd0*/  LDC.64 R4, c[0x0][0x590] ;  /* 0x00016400ff047b82 */ /* 0x003e240000000a00 */
[----:B0-----:R1:W5:Y:S01]  /*0be0*/  LDG.E R22, desc[UR38][R4.64] ;  /* 0x0000002604167981 */ /* 0x001362000c1e1900 */
[----:B------:R-:W-:Y:S05]  /*0bf0*/  BRA `(.L_x_9) ;  /* 0x0000000000087947 */ /* 0x000fea0003800000 */
.L_x_10:
[----:B------:R-:W-:Y:S02]  /*0c00*/  ULDC UR4, c[0x0][0x584] ;  /* 0x0001610000047ab9 */ /* 0x000fe40000000800 */
[----:B------:R-:W-:-:S07]  /*0c10*/  IMAD.U32 R22, RZ, RZ, UR4 ;  /* 0x00000004ff167e24 */ /* 0x000fce000f8e00ff */
.L_x_9:
[----:B------:R-:W-:Y:S01]  /*0c20*/  ULDC UR4, c[0x0][0x65c] ;  /* 0x0001970000047ab9 */ /* 0x000fe20000000800 */
[----:B01----:R-:W0:Y:S01]  /*0c30*/  LDC.64 R4, c[0x0][0x650] ;  /* 0x00019400ff047b82 */ /* 0x003e220000000a00 */
[----:B------:R-:W-:Y:S01]  /*0c40*/  UISETP.NE.AND UP2, UPT, UR4, 0x1, UPT ;  /* 0x000000010400788c */ /* 0x000fe2000bf45270 */
[----:B------:R-:W-:Y:S01]  /*0c50*/  IMAD.MOV.U32 R19, RZ, RZ, -0x1 ;  /* 0xffffffffff137424 */ /* 0x000fe200078e00ff */
[----:B------:R-:W-:Y:S01]  /*0c60*/  UISETP.NE.AND UP0, UPT, UR19, 0x2, UPT ;  /* 0x000000021300788c */ /* 0x000fe2000bf05270 */
[----:B------:R-:W-:Y:S01]  /*0c70*/  IMAD.MOV.U32 R18, RZ, RZ, -0x1 ;  /* 0xffffffffff127424 */ /* 0x000fe200078e00ff */
[----:B------:R-:W-:-:S07]  /*0c80*/  UP2UR UR48, UPR, URZ, 0x4 ;  /* 0x000000043f307883 */ /* 0x000fce0008000000 */
[----:B------:R-:W-:Y:S01]  /*0c90*/  @UP2 ULDC UR12, c[0x0][0x10] ;  /* 0x00000400000c2ab9 */ /* 0x000fe20000000800 */
[----:B------:R-:W-:Y:S01]  /*0ca0*/  @UP2 UMOV UR4, UR8 ;  /* 0x0000000800042c82 */ /* 0x000fe20008000000 */
[----:B------:R-:W-:Y:S01]  /*0cb0*/  @UP2 UMOV UR5, URZ ;  /* 0x0000003f00052c82 */ /* 0x000fe20008000000 */
[----:B------:R-:W-:Y:S01]  /*0cc0*/  @!UP2 ULDC UR16, c[0x0][0xc] ;  /* 0x000003000010aab9 */ /* 0x000fe20000000800 */
[----:B------:R-:W-:Y:S01]  /*0cd0*/  @UP2 UIMAD.WIDE.U32 UR12, UR15, UR12, UR4 ;  /* 0x0000000c0f0c22a5 */ /* 0x000fe2000f8e0004 */
[----:B------:R-:W-:Y:S02]  /*0ce0*/  ULDC UR10, c[0x0][0xc] ;  /* 0x00000300000a7ab9 */ /* 0x000fe40000000800 */
[----:B------:R-:W-:Y:S01]  /*0cf0*/  @UP2 UMOV UR4, URZ ;  /* 0x0000003f00042c82 */ /* 0x000fe20008000000 */
[----:B------:R-:W-:Y:S01]  /*0d00*/  UMOV UR5, URZ ;  /* 0x0000003f00057c82 */ /* 0x000fe20008000000 */
[----:B------:R-:W-:Y:S01]  /*0d10*/  @UP2 UIADD3 UR18, UR13, UR4, URZ ;  /* 0x000000040d122290 */ /* 0x000fe2000fffe03f */
[----:B------:R-:W-:-:S02]  /*0d20*/  ULDC UR11, c[0x0][0x10] ;  /* 0x00000400000b7ab9 */ /* 0x000fc40000000800 */
[----:B------:R-:W-:Y:S01]  /*0d30*/  UMOV UR4, UR15 ;  /* 0x0000000f00047c82 */ /* 0x000fe20008000000 */
[----:B------:R-:W-:Y:S02]  /*0d40*/  UIMAD.WIDE.U32 UR10, UR10, UR11, URZ ;  /* 0x0000000b0a0a72a5 */ /* 0x000fe4000f8e003f */
[----:B------:R-:W-:Y:S01]  /*0d50*/  @!UP2 UIMAD.WIDE.U32 UR4, UR8, UR16, UR4 ;  /* 0x000000100804a2a5 */ /* 0x000fe2000f8e0004 */
[----:B------:R-:W-:Y:S02]  /*0d60*/  ULDC UR13, c[0x0][0x14] ;  /* 0x00000500000d7ab9 */ /* 0x000fe40000000800 */
[----:B------:R-:W-:Y:S02]  /*0d70*/  UIMAD.WIDE.U32 UR36, UR10, UR13, URZ ;  /* 0x0000000d0a2472a5 */ /* 0x000fe4000f8e003f */
[----:B------:R-:W-:Y:S02]  /*0d80*/  UIMAD UR41, UR11, UR13, URZ ;  /* 0x0000000d0b2972a4 */ /* 0x000fe4000f8e023f */
[----:B------:R-:W-:Y:S01]  /*0d90*/  @!UP2 UMOV UR12, UR4 ;  /* 0x00000004000cac82 */ /* 0x000fe20008000000 */
[----:B------:R-:W-:Y:S01]  /*0da0*/  @!UP2 UMOV UR18, UR5 ;  /* 0x000000050012ac82 */ /* 0x000fe20008000000 */
[----:B------:R-:W-:-:S02]  /*0db0*/  UIADD3 UR41, UR37, UR41, URZ ;  /* 0x0000002925297290 */ /* 0x000fc4000fffe03f */
[----:B------:R-:W-:-:S04]  /*0dc0*/  UIADD3 UR4, UP1, UR12, UR36, URZ ;  /* 0x000000240c047290 */ /* 0x000fc8000ff3e03f */
[----:B------:R-:W-:Y:S02]  /*0dd0*/  UIADD3.X UR5, UR18, UR41, URZ, UP1, !UPT ;  /* 0x0000002912057290 */ /* 0x000fe40008ffe43f */
[----:B------:R-:W-:Y:S02]  /*0de0*/  USEL UR4, UR4, UR12, !UP0 ;  /* 0x0000000c04047287 */ /* 0x000fe4000c000000 */
[----:B------:R-:W-:-:S04]  /*0df0*/  USEL UR5, UR5, UR18, !UP0 ;  /* 0x0000001205057287 */ /* 0x000fc8000c000000 */
[----:B0-----:R-:W-:Y:S01]  /*0e00*/  ISETP.LE.U32.AND P0, PT, R4, UR4, PT ;  /* 0x0000000404007c0c */ /* 0x001fe2000bf03070 */
[----:B------:R-:W-:Y:S01]  /*0e10*/  IMAD.U32 R16, RZ, RZ, UR4 ;  /* 0x00000004ff107e24 */ /* 0x000fe2000f8e00ff */
[----:B------:R-:W-:Y:S01]  /*0e20*/  PRMT R4, RZ, 0x7610, R4 ;  /* 0x00007610ff047816 */ /* 0x000fe20000000004 */
[----:B------:R-:W-:Y:S02]  /*0e30*/  IMAD.U32 R2, RZ, RZ, UR5 ;  /* 0x00000005ff027e24 */ /* 0x000fe4000f8e00ff */
[----:B------:R-:W-:-:S03]  /*0e40*/  IMAD.U32 R17, RZ, RZ, UR5 ;  /* 0x00000005ff117e24 */ /* 0x000fc6000f8e00ff */
[----:B------:R-:W-:Y:S01]  /*0e50*/  ISETP.GE.U32.AND.EX P0, PT, R2, R5, PT, P0 ;  /* 0x000000050200720c */ /* 0x000fe20003f06100 */
[----:B------:R-:W-:-:S12]  /*0e60*/  IMAD.MOV.U32 R2, RZ, RZ, -0x1 ;  /* 0xffffffffff027424 */ /* 0x000fd800078e00ff */
[----:B------:R-:W-:Y:S05]  /*0e70*/  @P0 BRA `(.L_x_11) ;  /* 0x0000000400500947 */ /* 0x000fea0003800000 */
[----:B------:R-:W-:Y:S01]  /*0e80*/  ULDC.64 UR18, c[0x0][0x628] ;  /* 0x00018a0000127ab9 */ /* 0x000fe20000000a00 */
[C---:B------:R-:W-:Y:S01]  /*0e90*/  R2UR UR20, R16.reuse ;  /* 0x00000000101472ca */ /* 0x040fe200000e0000 */
[----:B------:R-:W-:Y:S01]  /*0ea0*/  ULDC UR16, c[0x0][0x630] ;  /* 0x00018c0000107ab9 */ /* 0x000fe20000000800 */
[----:B------:R-:W-:Y:S02]  /*0eb0*/  ISETP.NE.U32.AND P0, PT, RZ, UR18, PT ;  /* 0x00000012ff007c0c */ /* 0x000fe4000bf05070 */
[----:B------:R-:W-:Y:S02]  /*0ec0*/  R2UR UR4, R16 ;  /* 0x00000000100472ca */ /* 0x000fe400000e0000 */
[----:B------:R-:W-:Y:S02]  /*0ed0*/  ISETP.NE.AND.EX P0, PT, RZ, UR19, PT, P0 ;  /* 0x00000013ff007c0c */ /* 0x000fe4000bf05300 */
[----:B------:R-:W-:-:S11]  /*0ee0*/  R2UR UR5, R17 ;  /* 0x00000000110572ca */ /* 0x000fd600000e0000 */
[----:B------:R-:W-:Y:S05]  /*0ef0*/  @!P0 BRA `(.L_x_12) ;  /* 0x0000000000308947 */ /* 0x000fea0003800000 */
[----:B------:R-:W-:Y:S01]  /*0f00*/  R2UR UR4, R16 ;  /* 0x00000000100472ca */ /* 0x000fe200000e0000 */
[----:B------:R-:W-:Y:S01]  /*0f10*/  ULDC UR12, c[0x0][0x634] ;  /* 0x00018d00000c7ab9 */ /* 0x000fe20000000800 */
[----:B------:R-:W-:-:S11]  /*0f20*/  R2UR UR15, R17 ;  /* 0x00000000110f72ca */ /* 0x000fd600000e0000 */
[----:B------:R-:W-:-:S04]  /*0f30*/  UIADD3 UR12, UP1, UR4, UR12, URZ ;  /* 0x0000000c040c7290 */ /* 0x000fc8000ff3e03f */
[----:B------:R-:W-:-:S04]  /*0f40*/  UIADD3.X UR15, URZ, UR15, URZ, UP1, !UPT ;  /* 0x0000000f3f0f7290 */ /* 0x000fc80008ffe43f */
[----:B------:R-:W-:-:S04]  /*0f50*/  UIMAD.WIDE.U32 UR4, UR15, UR18, URZ ;  /* 0x000000120f0472a5 */ /* 0x000fc8000f8e003f */
[----:B------:R-:W-:Y:S02]  /*0f60*/  UIMAD.WIDE.U32 UR10, UP1, UR12, UR19, UR4 ;  /* 0x000000130c0a72a5 */ /* 0x000fe4000f820004 */
[----:B------:R-:W-:Y:S02]  /*0f70*/  UIMAD.WIDE.U32 UR4, UR12, UR18, URZ ;  /* 0x000000120c0472a5 */ /* 0x000fe4000f8e003f */
[----:B------:R-:W-:Y:S02]  /*0f80*/  UIADD3.X UR13, URZ, URZ, URZ, UP1, !UPT ;  /* 0x0000003f3f0d7290 */ /* 0x000fe40008ffe43f */
[----:B------:R-:W-:Y:S01]  /*0f90*/  UIADD3 URZ, UP1, UR5, UR10, URZ ;  /* 0x0000000a053f7290 */ /* 0x000fe2000ff3e03f */
[----:B------:R-:W-:-:S03]  /*0fa0*/  UMOV UR12, UR11 ;  /* 0x0000000b000c7c82 */ /* 0x000fc60008000000 */
[----:B------:R-:W-:-:S12]  /*0fb0*/  UIMAD.WIDE.U32.X UR4, UR15, UR19, UR12, UP1 ;  /* 0x000000130f0472a5 */ /* 0x000fd800088e040c */
.L_x_12:
[----:B------:R-:W-:Y:S01]  /*0fc0*/  USHF.R.U64 UR4, UR4, UR16, UR5 ;  /* 0x0000001004047299 */ /* 0x000fe20008001205 */
[----:B------:R-:W-:Y:S01]  /*0fd0*/  R2UR UR11, R17 ;  /* 0x00000000110b72ca */ /* 0x000fe200000e0000 */
[----:B------:R-:W-:Y:S02]  /*0fe0*/  USHF.R.U32.HI UR5, URZ, UR16, UR5 ;  /* 0x000000103f057299 */ /* 0x000fe40008011605 */
[----:B------:R-:W-:Y:S01]  /*0ff0*/  UIADD3 UR12, UP1, URZ, -UR4, URZ ;  /* 0x800000043f0c7290 */ /* 0x000fe2000ff3e03f */
[----:B------:R-:W-:Y:S01]  /*1000*/  ULDC.64 UR18, c[0x0][0x620] ;  /* 0x0001880000127ab9 */ /* 0x000fe20000000a00 */
[----:B------:R-:W-:Y:S02]  /*1010*/  UISETP.NE.AND UP2, UPT, UR48, URZ, UPT ;  /* 0x0000003f3000728c */ /* 0x000fe4000bf45270 */
[----:B------:R-:W-:Y:S01]  /*1020*/  UIADD3.X UR5, URZ, ~UR5, URZ, UP1, !UPT ;  /* 0x800000053f057290 */ /* 0x000fe20008ffe43f */
[----:B------:R-:W-:Y:S01]  /*1030*/  UMOV UR10, UR20 ;  /* 0x00000014000a7c82 */ /* 0x000fe20008000000 */
[----:B------:R-:W-:-:S02]  /*1040*/  ULDC UR13, c[0x0][0x618] ;  /* 0x00018600000d7ab9 */ /* 0x000fc40000000800 */
[----:B------:R-:W-:Y:S02]  /*1050*/  UIMAD UR5, UR5, UR18, URZ ;  /* 0x00000012050572a4 */ /* 0x000fe4000f8e023f */
[----:B------:R-:W-:Y:S02]  /*1060*/  UIMAD.WIDE.U32 UR10, UR12, UR18, UR10 ;  /* 0x000000120c0a72a5 */ /* 0x000fe4000f8e000a */
[----:B------:R-:W-:Y:S02]  /*1070*/  UIMAD UR12, UR12, UR19, UR5 ;  /* 0x000000130c0c72a4 */ /* 0x000fe4000f8e0205 */
[----:B------:R-:W-:Y:S02]  /*1080*/  @UP2 UIMAD UR7, UR17, UR9, UR8 ;  /* 0x00000009110722a4 */ /* 0x000fe4000f8e0208 */
[----:B------:R-:W-:Y:S01]  /*1090*/  UIADD3 UR11, UR11, UR12, URZ ;  /* 0x0000000c0b0b7290 */ /* 0x000fe2000fffe03f */
[----:B------:R-:W-:Y:S01]  /*10a0*/  ULDC.64 UR8, c[0x0][0x640] ;  /* 0x0001900000087ab9 */ /* 0x000fe20000000a00 */
[----:B------:R-:W-:-:S02]  /*10b0*/  ULDC UR15, c[0x0][0x608] ;  /* 0x00018200000f7ab9 */ /* 0x000fc40000000800 */
[----:B------:R-:W-:Y:S01]  /*10c0*/  USHF.R.U64 UR20, UR10, UR13, UR11 ;  /* 0x0000000d0a147299 */ /* 0x000fe2000800120b */
[----:B------:R-:W-:Y:S01]  /*10d0*/  ISETP.NE.U32.AND P0, PT, RZ, UR8, PT ;  /* 0x00000008ff007c0c */ /* 0x000fe2000bf05070 */
[----:B------:R-:W-:Y:S01]  /*10e0*/  USHF.R.U32.HI UR11, URZ, UR13, UR11 ;  /* 0x0000000d3f0b7299 */ /* 0x000fe2000801160b */
[----:B------:R-:W-:Y:S02]  /*10f0*/  ULDC UR21, c[0x0][0x658] ;  /* 0x0001960000157ab9 */ /* 0x000fe40000000800 */
[----:B------:R-:W-:Y:S01]  /*1100*/  ISETP.NE.AND.EX P0, PT, RZ, UR9, PT, P0 ;  /* 0x00000009ff007c0c */ /* 0x000fe2000bf05300 */
[----:B------:R-:W-:Y:S02]  /*1110*/  USHF.R.U64 UR25, UR20, UR15, UR11 ;  /* 0x0000000f14197299 */ /* 0x000fe4000800120b */
[----:B------:R-:W-:Y:S01]  /*1120*/  USHF.R.U32.HI UR11, URZ, UR15, UR11 ;  /* 0x0000000f3f0b7299 */ /* 0x000fe2000801160b */
[----:B------:R-:W-:Y:S01]  /*1130*/  UMOV UR10, 0xffffffff ;  /* 0xffffffff000a7882 */ /* 0x000fe20000000000 */
[----:B------:R-:W-:Y:S01]  /*1140*/  ULDC UR5, c[0x0][0x600] ;  /* 0x0001800000057ab9 */ /* 0x000fe20000000800 */
[----:B------:R-:W-:-:S02]  /*1150*/  USHF.L.U32 UR10, UR10, UR21, URZ ;  /* 0x000000150a0a7299 */ /* 0x000fc4000800063f */
[----:B------:R-:W-:Y:S02]  /*1160*/  USHF.R.U64 UR26, UR25, UR21, UR11 ;  /* 0x00000015191a7299 */ /* 0x000fe4000800120b */
[----:B------:R-:W-:Y:S02]  /*1170*/  ULOP3.LUT UR15, URZ, UR10, URZ, 0x33, !UPT ;  /* 0x0000000a3f0f7292 */ /* 0x000fe4000f8e333f */
[----:B------:R-:W-:Y:S02]  /*1180*/  UIADD3 UR19, UR5, -0x1, URZ ;  /* 0xffffffff05137890 */ /* 0x000fe4000fffe03f */
[----:B------:R-:W-:Y:S01]  /*1190*/  USHF.R.U32.HI UR11, URZ, UR21, UR11 ;  /* 0x000000153f0b7299 */ /* 0x000fe2000801160b */
[----:B------:R-:W-:Y:S01]  /*11a0*/  ULDC UR22, c[0x0][0x648] ;  /* 0x0001920000167ab9 */ /* 0x000fe20000000800 */
[----:B------:R-:W-:Y:S01]  /*11b0*/  ULDC UR23, c[0x0][0x638] ;  /* 0x00018e0000177ab9 */ /* 0x000fe20000000800 */
[----:B------:R-:W-:Y:S01]  /*11c0*/  UMOV UR24, 0x1 ;  /* 0x0000000100187882 */ /* 0x000fe20000000000 */
[----:B------:R-:W-:Y:S01]  /*11d0*/  UMOV UR10, UR26 ;  /* 0x0000001a000a7c82 */ /* 0x000fe20008000000 */
[----:B------:R-:W-:Y:S07]  /*11e0*/  @!P0 BRA `(.L_x_13) ;  /* 0x0000000000308947 */ /* 0x000fee0003800000 */
[----:B------:R-:W-:Y:S02]  /*11f0*/  ULDC UR16, c[0x0][0x64c] ;  /* 0x0001930000107ab9 */ /* 0x000fe40000000800 */
        /* <DEDUP_REMOVED lines=8> */
[----:B------:R-:W-:-:S07]  /*1280*/  UIMAD.WIDE.U32.X UR8, UR18, UR9, UR16, UP1 ;  /* 0x00000009120872a5 */ /* 0x000fce00088e0410 */
[----:B------:R-:W-:Y:S01]  /*1290*/  UMOV UR10, UR8 ;  /* 0x00000008000a7c82 */ /* 0x000fe20008000000 */
[----:B------:R-:W-:-:S05]  /*12a0*/  UMOV UR11, UR9 ;  /* 0x00000009000b7c82 */ /* 0x000fca0008000000 */
.L_x_13:
[----:B------:R-:W-:Y:S01]  /*12b0*/  USHF.R.U64 UR9, UR10, UR22, UR11 ;  /* 0x000000160a097299 */ /* 0x000fe2000800120b */
[----:B------:R-:W-:Y:S01]  /*12c0*/  IMAD.MOV.U32 R4, RZ, RZ, 0x1 ;  /* 0x00000001ff047424 */ /* 0x000fe200078e00ff */
[----:B------:R-:W-:Y:S01]  /*12d0*/  USHF.L.U32 UR8, UR24, UR21, URZ ;  /* 0x0000001518087299 */ /* 0x000fe2000800063f */
[----:B------:R-:W-:Y:S01]  /*12e0*/  IMAD.U32 R2, RZ, RZ, UR4 ;  /* 0x00000004ff027e24 */ /* 0x000fe2000f8e00ff */
[----:B------:R-:W-:Y:S02]  /*12f0*/  ULOP3.LUT UR15, UR25, UR15, URZ, 0xc0, !UPT ;  /* 0x0000000f190f7292 */ /* 0x000fe4000f8ec03f */
[----:B------:R-:W-:Y:S02]  /*1300*/  UIADD3 UR10, -UR9, URZ, URZ ;  /* 0x0000003f090a7290 */ /* 0x000fe4000fffe13f */
[----:B------:R-:W-:Y:S02]  /*1310*/  UIMAD UR15, UR8, UR9, UR15 ;  /* 0x00000009080f72a4 */ /* 0x000fe4000f8e020f */
[----:B------:R-:W-:-:S02]  /*1320*/  ULOP3.LUT UR19, UR20, UR19, URZ, 0xc0, !UPT ;  /* 0x0000001314137292 */ /* 0x000fc4000f8ec03f */
[----:B------:R-:W-:Y:S01]  /*1330*/  UIMAD UR8, UR10, UR23, UR26 ;  /* 0x000000170a0872a4 */ /* 0x000fe2000f8e021a */
[----:B------:R-:W-:Y:S01]  /*1340*/  ULDC UR9, c[0x0][0x610] ;  /* 0x0001840000097ab9 */ /* 0x000fe20000000800 */
[----:B------:R-:W-:Y:S02]  /*1350*/  UISETP.NE.AND UP1, UPT, UR48, URZ, UPT ;  /* 0x0000003f3000728c */ /* 0x000fe4000bf25270 */
[----:B------:R-:W-:Y:S02]  /*1360*/  UIMAD UR7, UR15, UR9, UR7 ;  /* 0x000000090f0772a4 */ /* 0x000fe4000f8e0207 */
[----:B------:R-:W-:-:S04]  /*1370*/  UIMAD UR8, UR8, UR5, UR19 ;  /* 0x00000005080872a4 */ /* 0x000fc8000f8e0213 */
[----:B------:R-:W-:Y:S02]  /*1380*/  USEL UR5, UR8, UR7, !UP1 ;  /* 0x0000000708057287 */ /* 0x000fe4000c800000 */
[----:B------:R-:W-:-:S04]  /*1390*/  USEL UR7, UR7, UR8, !UP1 ;  /* 0x0000000807077287 */ /* 0x000fc8000c800000 */
[----:B------:R-:W-:Y:S02]  /*13a0*/  IMAD.U32 R18, RZ, RZ, UR5 ;  /* 0x00000005ff127e24 */ /* 0x000fe4000f8e00ff */
[----:B------:R-:W-:-:S07]  /*13b0*/  IMAD.U32 R19, RZ, RZ, UR7 ;  /* 0x00000007ff137e24 */ /* 0x000fce000f8e00ff */
.L_x_11:
[----:B------:R-:W-:Y:S05]  /*13c0*/  @!P1 BRA `(.L_x_14) ;  /* 0x00000000000c9947 */ /* 0x000fea0003800000 */
[----:B------:R-:W-:Y:S01]  /*13d0*/  UCGABAR_WAIT ;  /* 0x0000000000007dc7 */ /* 0x000fe20008000000 */
[----:B------:R-:W-:Y:S01]  /*13e0*/  CCTL.IVALL ;  /* 0x00000000ff00798f */ /* 0x000fe20002000000 */
[----:B------:R-:W-:Y:S05]  /*13f0*/  BRA `(.L_x_15) ;  /* 0x0000000000047947 */ /* 0x000fea0003800000 */
.L_x_14:
[----:B------:R-:W-:Y:S06]  /*1400*/  BAR.SYNC.DEFER_BLOCKING 0x0 ;  /* 0x0000000000007b1d */ /* 0x000fec0000010000 */
.L_x_15:
[----:B------:R-:W-:Y:S02]  /*1410*/  ULDC UR4, c[0x0][0x28c] ;  /* 0x0000a30000047ab9 */ /* 0x000fe40000000800 */
[----:B------:R-:W-:-:S04]  /*1420*/  UIADD3 UR4, UR4, 0x1f, URZ ;  /* 0x0000001f04047890 */ /* 0x000fc8000fffe03f */
[----:B------:R-:W-:-:S04]  /*1430*/  USHF.R.S32.HI UR5, URZ, 0x1f, UR4 ;  /* 0x0000001f3f057899 */ /* 0x000fc80008011404 */
[----:B------:R-:W-:-:S04]  /*1440*/  ULEA.HI UR5, UR5, UR4, URZ, 0x5 ;  /* 0x0000000405057291 */ /* 0x000fc8000f8f283f */
[----:B------:R-:W-:Y:S01]  /*1450*/  USHF.R.S32.HI UR42, URZ, 0x5, UR5 ;  /* 0x000000053f2a7899 */ /* 0x000fe20008011405 */
[----:B------:R-:W-:Y:S11]  /*1460*/  @!P2 BRA `(.L_x_16) ;  /* 0x0000007400b0a947 */ /* 0x000ff60003800000 */
[----:B------:R-:W-:-:S06]  /*1470*/  UISETP.GT.U32.AND UP1, UPT, UR14, 0x1, UPT ;  /* 0x000000010e00788c */ /* 0x000fcc000bf24070 */
[----:B------:R-:W-:-:S13]  /*1480*/  PLOP3.LUT P0, PT, PT, PT, UP1, 0x80, 0x0 ;  /* 0x000000000000781c */ /* 0x000fda0003f0f018 */
[----:B------:R-:W-:Y:S05]  /*1490*/  @P0 EXIT ;  /* 0x000000000000094d */ /* 0x000fea0003800000 */
.L_x_17:
[----:B------:R-:W-:-:S08]  /*14a0*/  NOP ;  /* 0x0000000000007918 */ /* 0x000fd00000000000 */
[----:B------:R-:W0:Y:S02]  /*14b0*/  USETMAXREG.TRY_ALLOC.CTAPOOL UP1, 0xe8 ;  /* 0x000000e8000079c8 */ /* 0x000e240008020600 */
[----:B0-----:R-:W-:-:S13]  /*14c0*/  PLOP3.LUT P0, PT, PT, PT, UP1, 0x80, 0x0 ;  /* 0x000000000000781c */ /* 0x001fda0003f0f018 */
[----:B------:R-:W-:Y:S05]  /*14d0*/  @!P0 BRA `(.L_x_17) ;  /* 0xfffffffc00f08947 */ /* 0x000fea000383ffff */
[----:B------:R-:W-:-:S13]  /*14e0*/  LOP3.LUT P0, RZ, R4, 0xff, RZ, 0xc0, !PT ;  /* 0x000000ff04ff7812 */ /* 0x000fda000780c0ff */
[----:B------:R-:W-:Y:S05]  /*14f0*/  @!P0 EXIT ;  /* 0x000000000000894d */ /* 0x000fea0003800000 */
[----:B------:R-:W0:Y:S01]  /*1500*/  S2UR UR5, SR_CgaCtaId ;  /* 0x00000000000579c3 */ /* 0x000e220000008800 */
[----:B------:R-:W-:Y:S01]  /*1510*/  VIADD R7, R7, 0xffffffff ;  /* 0xffffffff07077836 */ /* 0x000fe20000000000 */
[CC--:B------:R-:W-:Y:S01]  /*1520*/  LEA.HI R0, R6.reuse, R3.reuse, RZ, 0x2 ;  /* 0x0000000306007211 */ /* 0x0c0fe200078f10ff */
[----:B------:R-:W-:Y:S01]  /*1530*/  UMOV UR47, 0x400 ;  /* 0x00000400002f7882 */ /* 0x000fe20000000000 */
[----:B------:R-:W-:Y:S01]  /*1540*/  LEA.HI R6, R6, R3, RZ, 0x5 ;  /* 0x0000000306067211 */ /* 0x000fe200078f28ff */
[----:B------:R-:W-:Y:S01]  /*1550*/  USHF.R.U32.HI UR4, URZ, 0x2, UR42 ;  /* 0x000000023f047899 */ /* 0x000fe2000801162a */
[----:B------:R-:W-:Y:S01]  /*1560*/  R2UR UR45, R7 ;  /* 0x00000000072d72ca */ /* 0x000fe200000e0000 */
[----:B------:R-:W-:Y:S01]  /*1570*/  ULOP3.LUT UR46, UR42, 0x3, URZ, 0xc0, !UPT ;  /* 0x000000032a2e7892 */ /* 0x000fe2000f8ec03f */
[--C-:B------:R-:W-:Y:S01]  /*1580*/  SHF.R.S32.HI R154, RZ, 0x2, R0.reuse ;  /* 0x00000002ff9a7819 */ /* 0x100fe20000011400 */
[----:B------:R-:W-:Y:S01]  /*1590*/  UISETP.LT.AND UP1, UPT, UR42, 0x1, UPT ;  /* 0x000000012a00788c */ /* 0x000fe2000bf21270 */
[----:B------:R-:W-:Y:S01]  /*15a0*/  SHF.R.S32.HI R5, RZ, 0x1f, R0 ;  /* 0x0000001fff057819 */ /* 0x000fe20000011400 */
[----:B------:R-:W-:Y:S01]  /*15b0*/  ULOP3.LUT UR4, UR4, 0x1, URZ, 0xc0, !UPT ;  /* 0x0000000104047892 */ /* 0x000fe2000f8ec03f */
[----:B------:R-:W-:Y:S01]  /*15c0*/  LOP3.LUT R156, R0, 0xfffffffc, RZ, 0xc0, !PT ;  /* 0xfffffffc009c7812 */ /* 0x000fe200078ec0ff */
[----:B------:R-:W-:Y:S01]  /*15d0*/  ULDC UR6, c[0x0][0x284] ;  /* 0x0000a10000067ab9 */ /* 0x000fe20000000800 */
[----:B------:R-:W-:Y:S01]  /*15e0*/  LEA.HI R5, R5, R154, RZ, 0x3 ;  /* 0x0000009a05057211 */ /* 0x000fe200078f18ff */
[----:B------:R-:W-:Y:S01]  /*15f0*/  USEL UR46, UR46, URZ, !UP0 ;  /* 0x0000003f2e2e7287 */ /* 0x000fe2000c000000 */
[----:B------:R-:W-:Y:S01]  /*1600*/  ISETP.NE.AND P0, PT, R7, RZ, PT ;  /* 0x000000ff0700720c */ /* 0x000fe20003f05270 */
[----:B------:R-:W-:Y:S01]  /*1610*/  USEL UR44, UR42, 0x1, UP1 ;  /* 0x000000012a2c7887 */ /* 0x000fe20008800000 */
[----:B------:R-:W-:Y:S01]  /*1620*/  LOP3.LUT R5, R5, 0xfffffff8, RZ, 0xc0, !PT ;  /* 0xfffffff805057812 */ /* 0x000fe200078ec0ff */
[----:B------:R-:W-:Y:S01]  /*1630*/  USHF.L.U32 UR45, UR45, 0x3, URZ ;  /* 0x000000032d2d7899 */ /* 0x000fe2000800063f */
[----:B------:R-:W-:Y:S01]  /*1640*/  IMAD.IADD R156, R3, 0x1, -R156 ;  /* 0x00000001039c7824 */ /* 0x000fe200078e0a9c */
[----:B------:R-:W-:Y:S01]  /*1650*/  UISETP.EQ.U32.AND UP0, UPT, UR4, 0x1, !UP0 ;  /* 0x000000010400788c */ /* 0x000fe2000c702070 */
[----:B------:R-:W-:Y:S01]  /*1660*/  SEL R163, RZ, 0x1, P0 ;  /* 0x00000001ffa37807 */ /* 0x000fe20000000000 */
[----:B------:R-:W-:Y:S01]  /*1670*/  IMAD.IADD R154, R154, 0x1, -R5 ;  /* 0x000000019a9a7824 */ /* 0x000fe200078e0a05 */
[----:B0-----:R-:W-:Y:S01]  /*1680*/  ULEA UR47, UR5, UR47, 0x18 ;  /* 0x0000002f052f7291 */ /* 0x001fe2000f8ec03f */
[----:B------:R-:W-:Y:S01]  /*1690*/  SHF.R.S32.HI R5, RZ, 0x5, R6 ;  /* 0x00000005ff057819 */ /* 0x000fe20000011406 */
[----:B------:R-:W-:Y:S01]  /*16a0*/  IMAD.U32 R158, RZ, RZ, UR45 ;  /* 0x0000002dff9e7e24 */ /* 0x000fe2000f8e00ff */
[----:B------:R-:W-:Y:S01]  /*16b0*/  USHF.L.U32 UR50, UR42, 0x1, URZ ;  /* 0x000000012a327899 */ /* 0x000fe2000800063f */
[--C-:B------:R-:W-:Y:S01]  /*16c0*/  SHF.R.S32.HI R155, RZ, 0x1f, R154.reuse ;  /* 0x0000001fff9b7819 */ /* 0x100fe2000001149a */
[----:B------:R-:W-:Y:S01]  /*16d0*/  UIADD3 UR49, UR47, 0x50, URZ ;  /* 0x000000502f317890 */ /* 0x000fe2000fffe03f */
[C-C-:B------:R-:W-:Y:S01]  /*16e0*/  IMAD R161, R5.reuse, -0x10, -R154.reuse ;  /* 0xfffffff005a17824 */ /* 0x140fe200078e0a9a */
[C---:B------:R-:W-:Y:S01]  /*16f0*/  LOP3.LUT R160, R158.reuse, 0x8, RZ, 0xc0, !PT ;  /* 0x000000089ea07812 */ /* 0x040fe200078ec0ff */
[----:B------:R-:W-:Y:S01]  /*1700*/  UIADD3 UR44, -UR44, UR42, URZ ;  /* 0x0000002a2c2c7290 */ /* 0x000fe2000fffe13f */
[----:B------:R-:W-:Y:S01]  /*1710*/  IMAD.WIDE R154, R5, 0x10, R154 ;  /* 0x00000010059a7825 */ /* 0x000fe200078e029a */
[----:B------:R-:W-:Y:S01]  /*1720*/  LOP3.LUT R158, R158, 0x8, RZ, 0xc, !PT ;  /* 0x000000089e9e7812 */ /* 0x000fe200078e0cff */
[----:B------:R-:W-:Y:S01]  /*1730*/  USEL UR43, URZ, 0x1, !UP0 ;  /* 0x000000013f2b7887 */ /* 0x000fe2000c000000 */
[----:B------:R-:W-:Y:S01]  /*1740*/  LOP3.LUT R160, R160, 0x18, RZ, 0x3c, !PT ;  /* 0x00000018a0a07812 */ /* 0x000fe200078e3cff */
[----:B------:R-:W-:-:S02]  /*1750*/  IMAD.U32 R157, RZ, RZ, UR49 ;  /* 0x00000031ff9d7e24 */ /* 0x000fc4000f8e00ff */
[----:B------:R-:W-:Y:S02]  /*1760*/  VIADD R161, R161, UR6 ;  /* 0x00000006a1a17c36 */ /* 0x000fe40008000000 */
[----:B------:R-:W-:-:S07]  /*1770*/  VIADD R159, R157, UR45 ;  /* 0x0000002d9d9f7c36 */ /* 0x000fce0008000000 */
.L_x_297:
[----:B------:R-:W-:Y:S01]  /*1780*/  SHF.L.U32 R0, R163, 0x1f, RZ ;  /* 0x0000001fa3007819 */ /* 0x000fe200000006ff */
[----:B------:R-:W-:Y:S02]  /*1790*/  ULDC UR4, c[0x0][0x28c] ;  /* 0x0000a30000047ab9 */ /* 0x000fe40000000800 */
[----:B------:R-:W-:Y:S01]  /*17a0*/  ISETP.LT.AND P1, PT, RZ, UR4, PT ;  /* 0x00000004ff007c0c */ /* 0x000fe2000bf21270 */
[----:B------:R-:W0:Y:S02]  /*17b0*/  SYNCS.PHASECHK.TRANS64.TRYWAIT P0, [R157+UR45], R0 ;  /* 0x000000009d0075a7 */ /* 0x000e24000800016d */
[----:B0--34-:R-:W-:Y:S10]  /*17c0*/  @!P0 BRA `(.L_x_18) ;  /* 0x00000084002c8947 */ /* 0x019ff40003800000 */
.L_x_319:
[----:B------:R-:W-:Y:S05]  /*17d0*/  @P1 BRA `(.L_x_19) ;  /* 0x0000000000401947 */ /* 0x000fea0003800000 */
[----:B0-----:R-:W-:Y:S01]  /*17e0*/  MOV R0, 0x0 ;  /* 0x0000000000007802 */ /* 0x001fe20000000f00 */
[----:B------:R-:W-:Y:S01]  /*17f0*/  ULDC.64 UR4, c[0x4][0x68] ;  /* 0x01001a0000047ab9 */ /* 0x000fe20000000a00 */
[----:B------:R-:W-:Y:S01]  /*1800*/  ULDC.64 UR6, c[0x4][0x8] ;  /* 0x0100020000067ab9 */ /* 0x000fe20000000a00 */
[----:B------:R-:W-:Y:S01]  /*1810*/  IMAD.U32 R4, RZ, RZ, UR4 ;  /* 0x00000004ff047e24 */ /* 0x000fe2000f8e00ff */
[----:B------:R0:W1:Y:S01]  /*1820*/  LDC.64 R14, c[0x4][R0] ;  /* 0x01000000000e7b82 */ /* 0x0000620000000a00 */
[----:B------:R-:W-:Y:S01]  /*1830*/  IMAD.U32 R5, RZ, RZ, UR5 ;  /* 0x00000005ff057e24 */ /* 0x000fe2000f8e00ff */
[----:B------:R-:W-:Y:S01]  /*1840*/  ULDC.64 UR4, c[0x4][0x70] ;  /* 0x01001c0000047ab9 */ /* 0x000fe20000000a00 */
[----:B------:R-:W-:Y:S02]  /*1850*/  IMAD.U32 R10, RZ, RZ, UR6 ;  /* 0x00000006ff0a7e24 */ /* 0x000fe4000f8e00ff */
[----:B------:R-:W-:Y:S02]  /*1860*/  IMAD.U32 R6, RZ, RZ, UR4 ;  /* 0x00000004ff067e24 */ /* 0x000fe4000f8e00ff */
[----:B------:R-:W-:-:S02]  /*1870*/  IMAD.U32 R7, RZ, RZ, UR5 ;  /* 0x00000005ff077e24 */ /* 0x000fc4000f8e00ff */
[----:B------:R-:W-:Y:S02]  /*1880*/  IMAD.U32 R11, RZ, RZ, UR7 ;  /* 0x00000007ff0b7e24 */ /* 0x000fe4000f8e00ff */
[----:B------:R-:W-:Y:S02]  /*1890*/  IMAD.MOV.U32 R8, RZ, RZ, 0x1e1 ;  /* 0x000001e1ff087424 */ /* 0x000fe400078e00ff */
[----:B------:R-:W-:Y:S02]  /*18a0*/  IMAD.MOV.U32 R12, RZ, RZ, 0x1 ;  /* 0x00000001ff0c7424 */ /* 0x000fe400078e00ff */
[----:B0-----:R-:W-:-:S07]  /*18b0*/  IMAD.MOV.U32 R13, RZ, RZ, RZ ;  /* 0x000000ffff0d7224 */ /* 0x001fce00078e00ff */
[----:B------:R-:W-:-:S07]  /*18c0*/  LEPC R20, `(.L_x_19) ;  /* 0x000000001014794e */ /* 0x000fce0000000000 */
[----:B-1---5:R-:W-:Y:S05]  /*18d0*/  CALL.ABS.NOINC R14 ;  /* 0x000000000e007343 */ /* 0x022fea0003c00000 */
.L_x_19:
[----:B------:R-:W-:-:S06]  /*18e0*/  ULOP3.LUT UR4, UR40, 0x1, URZ, 0xfc, !UPT ;  /* 0x0000000128047892 */ /* 0x000fcc000f8efc3f */
[----:B0-----:R-:W-:-:S05]  /*18f0*/  IMAD.U32 R0, RZ, RZ, UR4 ;  /* 0x00000004ff007e24 */ /* 0x001fca000f8e00ff */
[----:B------:R-:W-:-:S13]  /*1900*/  ISETP.NE.AND P0, PT, R0, 0x3, PT ;  /* 0x000000030000780c */ /* 0x000fda0003f05270 */
[----:B------:R-:W-:Y:S05]  /*1910*/  @!P0 BRA `(.L_x_20) ;  /* 0x0000000000048947 */ /* 0x000fea0003800000 */
[----:B------:R-:W-:Y:S01]  /*1920*/  BPT.TRAP 0x1 ;  /* 0x000000040000795c */ /* 0x000fe20000300000 */
.L_x_20:
[----:B------:R-:W-:Y:S02]  /*1930*/  IMAD.U32 R3, RZ, RZ, UR46 ;  /* 0x0000002eff037e24 */ /* 0x000fe4000f8e00ff */
[----:B------:R-:W-:-:S03]  /*1940*/  IMAD.U32 R0, RZ, RZ, UR43 ;  /* 0x0000002bff007e24 */ /* 0x000fc6000f8e00ff */
[----:B------:R-:W-:Y:S02]  /*1950*/  LEA R3, R3, UR47, 0x3 ;  /* 0x0000002f03037c11 */ /* 0x000fe4000f8e18ff */
[----:B------:R-:W-:-:S04]  /*1960*/  SHF.L.U32 R0, R0, 0x1f, RZ ;  /* 0x0000001f00007819 */ /* 0x000fc800000006ff */
[----:B------:R0:W1:Y:S01]  /*1970*/  SYNCS.PHASECHK.TRANS64.TRYWAIT P1, [R3+URZ], R0 ;  /* 0x00000000030075a7 */ /* 0x000062000802017f */
[----:B------:R-:W-:Y:S05]  /*1980*/  @!P0 BRA `(.L_x_21) ;  /* 0x0000000000048947 */ /* 0x000fea0003800000 */
[----:B------:R-:W-:Y:S01]  /*1990*/  BPT.TRAP 0x1 ;  /* 0x000000040000795c */ /* 0x000fe20000300000 */
.L_x_21:
[----:B------:R-:W-:-:S05]  /*19a0*/  IMAD.U32 R4, RZ, RZ, UR44 ;  /* 0x0000002cff047e24 */ /* 0x000fca000f8e00ff */
[----:B------:R-:W-:Y:S01]  /*19b0*/  ISETP.GE.AND P2, PT, R4, 0x1, PT ;  /* 0x000000010400780c */ /* 0x000fe20003f46270 */
[----:B-1----:R-:W-:-:S12]  /*19c0*/  @P1 BRA `(.L_x_22) ;  /* 0x0000000000081947 */ /* 0x002fd80003800000 */
[----:B------:R-:W1:Y:S02]  /*19d0*/  SYNCS.PHASECHK.TRANS64.TRYWAIT P1, [R3+URZ], R0 ;  /* 0x00000000030075a7 */ /* 0x000e64000802017f */
[----:B-1----:R-:W-:Y:S05]  /*19e0*/  @!P1 BRA `(.L_x_23) ;  /* 0x0000008000b89947 */ /* 0x002fea0003800000 */
.L_x_22:
[----:B------:R-:W-:Y:S05]  /*19f0*/  WARPSYNC.ALL ;  /* 0x0000000000007948 */ /* 0x000fea0003800000 */
[----:B------:R-:W-:Y:S01]  /*1a00*/  UIADD3 UR4, UR47, 0x180, URZ ;  /* 0x000001802f047890 */ /* 0x000fe2000fffe03f */
[----:B------:R-:W-:Y:S01]  /*1a10*/  WARPGROUP.ARRIVE ;  /* 0x00000000000079c5 */ /* 0x000fe20000000000 */
[----:B------:R-:W-:Y:S02]  /*1a20*/  UIADD3 UR5, UR47, 0x2180, URZ ;  /* 0x000021802f057890 */ /* 0x000fe4000fffe03f */
[----:B------:R-:W-:Y:S02]  /*1a30*/  USHF.R.U32.HI UR4, URZ, 0x4, UR4 ;  /* 0x000000043f047899 */ /* 0x000fe40008011604 */
[----:B------:R-:W-:-:S02]  /*1a40*/  USHF.R.U32.HI UR5, URZ, 0x4, UR5 ;  /* 0x000000043f057899 */ /* 0x000fc40008011605 */
[----:B------:R-:W-:Y:S02]  /*1a50*/  ULOP3.LUT UR4, UR4, 0x3fff, URZ, 0xc0, !UPT ;  /* 0x00003fff04047892 */ /* 0x000fe4000f8ec03f */
[----:B------:R-:W-:Y:S02]  /*1a60*/  ULOP3.LUT UR5, UR5, 0x3fff, URZ, 0xc0, !UPT ;  /* 0x00003fff05057892 */ /* 0x000fe4000f8ec03f */
[----:B------:R-:W-:Y:S02]  /*1a70*/  ULOP3.LUT UR10, UR4, 0x10000, URZ, 0xfc, !UPT ;  /* 0x00010000040a7892 */ /* 0x000fe4000f8efc3f */
[----:B------:R-:W-:Y:S02]  /*1a80*/  ULOP3.LUT UR9, UR5, 0x10000, URZ, 0xfc, !UPT ;  /* 0x0001000005097892 */ /* 0x000fe4000f8efc3f */
[----:B------:R-:W-:Y:S02]  /*1a90*/  ULEA UR4, UR46, UR10, 0x7 ;  /* 0x0000000a2e047291 */ /* 0x000fe4000f8e383f */
[----:B------:R-:W-:Y:S01]  /*1aa0*/  ULEA UR6, UR46, UR9, 0x9 ;  /* 0x000000092e067291 */ /* 0x000fe2000f8e483f */
[----:B------:R-:W-:Y:S01]  /*1ab0*/  UMOV UR5, 0xc0000010 ;  /* 0xc000001000057882 */ /* 0x000fe20000000000 */
[----:B------:R-:W-:-:S07]  /*1ac0*/  UMOV UR7, 0xc0000010 ;  /* 0xc000001000077882 */ /* 0x000fce0000000000 */
[----:B------:R-:W-:Y:S03]  /*1ad0*/  IGMMA.64x256x32.S8.S8 R24, gdesc[UR4], RZ, !UPT, gsb0 ;  /* 0x06600000041879f1 */ /* 0x000fe6000c0410ff */
[----:B------:R-:W-:Y:S02]  /*1ae0*/  WARPGROUP.DEPBAR.LE gsb0, 0x0 ;  /* 0x00008000000079c5 */ /* 0x000fe40000010000 */
[----:B------:R-:W-:Y:S05]  /*1af0*/  @!P2 BRA `(.L_x_24) ;  /* 0x0000000000bca947 */ /* 0x000fea0003800000 */
[----:B------:R-:W-:Y:S01]  /*1b00*/  UIADD3 UR4, UR46, 0x1, URZ ;  /* 0x000000012e047890 */ /* 0x000fe2000fffe03f */
[----:B01----:R-:W-:Y:S02]  /*1b10*/  IMAD.U32 R0, RZ, RZ, UR44 ;  /* 0x0000002cff007e24 */ /* 0x003fe4000f8e00ff */
[----:B------:R-:W-:Y:S01]  /*1b20*/  IMAD.U32 R3, RZ, RZ, UR46 ;  /* 0x0000002eff037e24 */ /* 0x000fe2000f8e00ff */
[----:B------:R-:W-:-:S04]  /*1b30*/  UISETP.NE.AND UP0, UPT, UR4, 0x4, UPT ;  /* 0x000000040400788c */ /* 0x000fc8000bf05270 */
[----:B------:R-:W-:Y:S02]  /*1b40*/  USEL UR5, URZ, 0x1, UP0 ;  /* 0x000000013f057887 */ /* 0x000fe40008000000 */
[----:B------:R-:W-:Y:S02]  /*1b50*/  USEL UR8, UR4, URZ, UP0 ;  /* 0x0000003f04087287 */ /* 0x000fe40008000000 */
[----:B------:R-:W-:-:S06]  /*1b60*/  ULOP3.LUT UR5, UR43, UR5, URZ, 0x3c, !UPT ;  /* 0x000000052b057292 */ /* 0x000fcc000f8e3c3f */
[----:B------:R-:W-:-:S07]  /*1b70*/  IMAD.U32 R6, RZ, RZ, UR5 ;  /* 0x00000005ff067e24 */ /* 0x000fce000f8e00ff */
.L_x_31:
[----:B------:R-:W-:Y:S05]  /*1b80*/  @!P0 BRA `(.L_x_25) ;  /* 0x0000000000048947 */ /* 0x000fea0003800000 */
[----:B------:R-:W-:Y:S01]  /*1b90*/  BPT.TRAP 0x1 ;  /* 0x000000040000795c */ /* 0x000fe20000300000 */
.L_x_25:
[----:B------:R-:W-:Y:S01]  /*1ba0*/  ULEA UR4, UR8, UR47, 0x3 ;  /* 0x0000002f08047291 */ /* 0x000fe2000f8e183f */
[----:B------:R-:W-:-:S08]  /*1bb0*/  SHF.L.U32 R4, R6, 0x1f, RZ ;  /* 0x0000001f06047819 */ /* 0x000fd000000006ff */
[----:B------:R0:W1:Y:S01]  /*1bc0*/  SYNCS.PHASECHK.TRANS64.TRYWAIT P1, [UR4], R4 ;  /* 0x00000004ff0075a7 */ /* 0x0000620008020144 */
[----:B------:R-:W-:Y:S05]  /*1bd0*/  @!P0 BRA `(.L_x_26) ;  /* 0x0000000000048947 */ /* 0x000fea0003800000 */
[----:B------:R-:W-:Y:S01]  /*1be0*/  BPT.TRAP 0x1 ;  /* 0x000000040000795c */ /* 0x000fe20000300000 */
.L_x_26:
[----:B-1----:R-:W-:Y:S05]  /*1bf0*/  @P1 BRA `(.L_x_27) ;  /* 0x0000000000081947 */ /* 0x002fea0003800000 */
[----:B------:R-:W1:Y:S02]  /*1c00*/  SYNCS.PHASECHK.TRANS64.TRYWAIT P1, [UR4], R4 ;  /* 0x00000004ff0075a7 */ /* 0x000e640008020144 */
[----:B-1----:R-:W-:Y:S05]  /*1c10*/  @!P1 BRA `(.L_x_28) ;  /* 0x0000008000409947 */ /* 0x002fea0003800000 */
.L_x_27:
[----:B------:R-:W-:Y:S01]  /*1c20*/  ULEA UR4, UR8, UR10, 0x7 ;  /* 0x0000000a08047291 */ /* 0x000fe2000f8e383f */
[----:B------:R-:W-:Y:S01]  /*1c30*/  WARPGROUP.ARRIVE ;  /* 0x00000000000079c5 */ /* 0x000fe20000000000 */
[----:B------:R-:W-:Y:S01]  /*1c40*/  ULEA UR6, UR8, UR9, 0x9 ;  /* 0x0000000908067291 */ /* 0x000fe2000f8e483f */
[----:B------:R-:W-:Y:S01]  /*1c50*/  UMOV UR5, 0xc0000010 ;  /* 0xc000001000057882 */ /* 0x000fe20000000000 */
[----:B------:R-:W-:-:S07]  /*1c60*/  UMOV UR7, 0xc0000010 ;  /* 0xc000001000077882 */ /* 0x000fce0000000000 */
[----:B------:R-:W-:Y:S03]  /*1c70*/  IGMMA.64x256x32.S8.S8 R24, gdesc[UR4], R24, gsb0 ;  /* 0x06600000041879f1 */ /* 0x000fe60008041018 */
[----:B------:R-:W-:Y:S02]  /*1c80*/  WARPGROUP.DEPBAR.LE gsb0, 0x0 ;  /* 0x00008000000079c5 */ /* 0x000fe40000010000 */
[----:B------:R-:W-:Y:S05]  /*1c90*/  @!P0 BRA `(.L_x_29) ;  /* 0x0000000000048947 */ /* 0x000fea0003800000 */
[----:B------:R-:W-:Y:S01]  /*1ca0*/  BPT.TRAP 0x1 ;  /* 0x000000040000795c */ /* 0x000fe20000300000 */
.L_x_29:
[----:B------:R-:W-:Y:S01]  /*1cb0*/  ISETP.NE.AND P1, PT, R152, RZ, PT ;  /* 0x000000ff9800720c */ /* 0x000fe20003f25270 */
[----:B------:R-:W-:-:S12]  /*1cc0*/  UISETP.GT.U32.AND UP0, UPT, UR40, 0x1, UPT ;  /* 0x000000012800788c */ /* 0x000fd8000bf04070 */
[----:B01----:R-:W-:-:S05]  /*1cd0*/  @P1 LEA R4, R3, UR47, 0x3 ;  /* 0x0000002f03041c11 */ /* 0x003fca000f8e18ff */
[----:B------:R-:W-:-:S05]  /*1ce0*/  @P1 VIADD R4, R4, 0x20 ;  /* 0x0000002004041836 */ /* 0x000fca0000000000 */
[----:B------:R-:W-:-:S04]  /*1cf0*/  @P1 PRMT R4, R153, 0x654, R4 ;  /* 0x0000065499041816 */ /* 0x000fc80000000004 */
[----:B------:R0:W-:Y:S01]  /*1d00*/  @P1 SYNCS.ARRIVE.TRANS64.RED.A1T0 RZ, [R4+URZ], RZ ;  /* 0x000000ff04ff19a7 */ /* 0x0001e2000810043f */
[----:B------:R-:W-:-:S13]  /*1d10*/  PLOP3.LUT P1, PT, PT, PT, UP0, 0x80, 0x0 ;  /* 0x000000000000781c */ /* 0x000fda0003f2f008 */
[----:B0-----:R-:W-:Y:S05]  /*1d20*/  @P1 BRA `(.L_x_30) ;  /* 0x0000000000041947 */ /* 0x001fea0003800000 */
[----:B------:R-:W-:Y:S01]  /*1d30*/  BPT.TRAP 0x1 ;  /* 0x000000040000795c */ /* 0x000fe20000300000 */
.L_x_30:
[----:B------:R-:W-:Y:S01]  /*1d40*/  UIADD3 UR8, UR8, 0x1, URZ ;  /* 0x0000000108087890 */ /* 0x000fe2000fffe03f */
[C---:B------:R-:W-:Y:S01]  /*1d50*/  ISETP.GT.AND P2, PT, R0.reuse, 0x1, PT ;  /* 0x000000010000780c */ /* 0x040fe20003f44270 */
[----:B------:R-:W-:Y:S02]  /*1d60*/  VIADD R3, R3, 0x1 ;  /* 0x0000000103037836 */ /* 0x000fe40000000000 */
[----:B------:R-:W-:Y:S01]  /*1d70*/  UISETP.NE.AND UP0, UPT, UR8, 0x4, UPT ;  /* 0x000000040800788c */ /* 0x000fe2000bf05270 */
[----:B------:R-:W-:Y:S02]  /*1d80*/  VIADD R0, R0, 0xffffffff ;  /* 0xffffffff00007836 */ /* 0x000fe40000000000 */
[C---:B------:R-:W-:Y:S01]  /*1d90*/  ISETP.NE.AND P1, PT, R3.reuse, 0x4, PT ;  /* 0x000000040300780c */ /* 0x040fe20003f25270 */
[----:B------:R-:W-:Y:S02]  /*1da0*/  USEL UR4, URZ, 0x1, UP0 ;  /* 0x000000013f047887 */ /* 0x000fe40008000000 */
[----:B------:R-:W-:Y:S01]  /*1db0*/  USEL UR8, UR8, URZ, UP0 ;  /* 0x0000003f08087287 */ /* 0x000fe20008000000 */
[----:B------:R-:W-:-:S03]  /*1dc0*/  SEL R3, R3, RZ, P1 ;  /* 0x000000ff03037207 */ /* 0x000fc60000800000 */
[----:B------:R-:W-:Y:S01]  /*1dd0*/  LOP3.LUT R6, R6, UR4, RZ, 0x3c, !PT ;  /* 0x0000000406067c12 */ /* 0x000fe2000f8e3cff */
[----:B------:R-:W-:Y:S07]  /*1de0*/  @P2 BRA `(.L_x_31) ;  /* 0xfffffffc00642947 */ /* 0x000fee000383ffff */
.L_x_24:
[----:B01----:R-:W0:Y:S01]  /*1df0*/  LDC R0, c[0x0][0x28c] ;  /* 0x0000a300ff007b82 */ /* 0x003e220000000800 */
[----:B------:R1:W-:Y:S01]  /*1e00*/  SYNCS.ARRIVE.TRANS64.A1T0 RZ, [R158+UR49], RZ ;  /* 0x000000ff9eff79a7 */ /* 0x0003e20008100031 */
[----:B0-----:R-:W-:-:S13]  /*1e10*/  ISETP.GE.AND P1, PT, R0, 0x1, PT ;  /* 0x000000010000780c */ /* 0x001fda0003f26270 */
[----:B-1----:R-:W-:Y:S05]  /*1e20*/  @!P1 BRA `(.L_x_32) ;  /* 0x0000000000409947 */ /* 0x002fea0003800000 */
[----:B------:R-:W-:Y:S05]  /*1e30*/  @!P0 BRA `(.L_x_33) ;  /* 0x0000000000048947 */ /* 0x000fea0003800000 */
[----:B------:R-:W-:Y:S01]  /*1e40*/  BPT.TRAP 0x1 ;  /* 0x000000040000795c */ /* 0x000fe20000300000 */
.L_x_33:
[----:B------:R-:W-:Y:S01]  /*1e50*/  ISETP.NE.AND P0, PT, R152, RZ, PT ;  /* 0x000000ff9800720c */ /* 0x000fe20003f05270 */
[----:B------:R-:W-:-:S12]  /*1e60*/  IMAD.U32 R3, RZ, RZ, UR47 ;  /* 0x0000002fff037e24 */ /* 0x000fd8000f8e00ff */
[----:B------:R-:W-:-:S05]  /*1e70*/  VOTEU.ANY UP0, P0 ;  /* 0x00000000003f7886 */ /* 0x000fca0000000100 */
[----:B------:R-:W-:Y:S02]  /*1e80*/  @UP0 UIADD3 UR4, UR44, UR46, URZ ;  /* 0x0000002e2c040290 */ /* 0x000fe4000fffe03f */
[----:B------:R-:W-:-:S04]  /*1e90*/  UISETP.GT.U32.AND UP0, UPT, UR40, 0x1, UPT ;  /* 0x000000012800788c */ /* 0x000fc8000bf04070 */
[----:B------:R-:W-:-:S04]  /*1ea0*/  IMAD.U32 R0, RZ, RZ, UR4 ;  /* 0x00000004ff007e24 */ /* 0x000fc8000f8e00ff */
[----:B------:R-:W-:-:S05]  /*1eb0*/  @P0 IMAD.SHL.U32 R0, R0, 0x8, RZ ;  /* 0x0000000800000824 */ /* 0x000fca00078e00ff */
[----:B------:R-:W-:-:S04]  /*1ec0*/  @P0 LOP3.LUT R0, R0, 0x18, RZ, 0xc0, !PT ;  /* 0x0000001800000812 */ /* 0x000fc800078ec0ff */
[----:B------:R-:W-:-:S04]  /*1ed0*/  @P0 IADD3 R0, R3, 0x20, R0 ;  /* 0x0000002003000810 */ /* 0x000fc80007ffe000 */
[----:B------:R-:W-:-:S04]  /*1ee0*/  @P0 PRMT R0, R153, 0x654, R0 ;  /* 0x0000065499000816 */ /* 0x000fc80000000000 */
[----:B------:R0:W-:Y:S01]  /*1ef0*/  @P0 SYNCS.ARRIVE.TRANS64.RED.A1T0 RZ, [R0+URZ], RZ ;  /* 0x000000ff00ff09a7 */ /* 0x0001e2000810043f */
[----:B------:R-:W-:-:S13]  /*1f00*/  PLOP3.LUT P0, PT, PT, PT, UP0, 0x80, 0x0 ;  /* 0x000000000000781c */ /* 0x000fda0003f0f008 */
[----:B0-----:R-:W-:Y:S05]  /*1f10*/  @P0 BRA `(.L_x_32) ;  /* 0x0000000000040947 */ /* 0x001fea0003800000 */
[----:B------:R-:W-:Y:S01]  /*1f20*/  BPT.TRAP 0x1 ;  /* 0x000000040000795c */ /* 0x000fe20000300000 */
.L_x_32:
[----:B------:R-:W-:Y:S01]  /*1f30*/  SHF.L.U32 R0, R163, 0x1f, RZ ;  /* 0x0000001fa3007819 */ /* 0x000fe200000006ff */
[----:B------:R-:W-:Y:S01]  /*1f40*/  UIADD3 UR46, UR50, UR46, URZ ;  /* 0x0000002e322e7290 */ /* 0x000fe2000fffe03f */
[----:B------:R-:W0:Y:S01]  /*1f50*/  LDC R7, c[0x0][0x288] ;  /* 0x0000a200ff077b82 */ /* 0x000e220000000800 */
[----:B------:R-:W-:Y:S02]  /*1f60*/  IMAD.SHL.U32 R8, R156, 0x2, RZ ;  /* 0x000000029c087824 */ /* 0x000fe400078e00ff */
[----:B------:R-:W-:Y:S02]  /*1f70*/  USHF.R.U32.HI UR4, URZ, 0x2, UR46 ;  /* 0x000000023f047899 */ /* 0x000fe4000801162e */
[----:B------:R-:W-:Y:S01]  /*1f80*/  UISETP.GT.U32.AND UP0, UPT, UR46, 0x3, UPT ;  /* 0x000000032e00788c */ /* 0x000fe2000bf04070 */
[----:B------:R-:W-:Y:S01]  /*1f90*/  SHF.R.S32.HI R9, RZ, 0x1f, R8 ;  /* 0x0000001fff097819 */ /* 0x000fe20000011408 */
[----:B------:R-:W-:Y:S01]  /*1fa0*/  ULOP3.LUT UR4, UR4, 0x1, URZ, 0xc0, !UPT ;  /* 0x0000000104047892 */ /* 0x000fe2000f8ec03f */
[----:B------:R-:W1:Y:S01]  /*1fb0*/  SYNCS.PHASECHK.TRANS64.TRYWAIT P0, [R157+UR45+0x10], R0 ;  /* 0x000010009d0075a7 */ /* 0x000e62000800016d */
[----:B------:R-:W-:-:S02]  /*1fc0*/  UISETP.LT.U32.AND UP0, UPT, UR50, 0x4, UP0 ;  /* 0x000000043200788c */ /* 0x000fc40008701070 */
[----:B------:R-:W-:Y:S02]  /*1fd0*/  UISETP.NE.U32.AND UP1, UPT, UR4, 0x1, UPT ;  /* 0x000000010400788c */ /* 0x000fe4000bf25070 */
[----:B------:R-:W-:Y:S02]  /*1fe0*/  USEL UR5, URZ, 0x1, !UP0 ;  /* 0x000000013f057887 */ /* 0x000fe4000c000000 */
[----:B------:R-:W-:Y:S02]  /*1ff0*/  UISETP.GT.U32.AND UP1, UPT, UR50, 0x3, !UP1 ;  /* 0x000000033200788c */ /* 0x000fe4000cf24070 */
[----:B------:R-:W-:Y:S02]  /*2000*/  ULOP3.LUT UR46, UR46, 0x3, URZ, 0xc0, !UPT ;  /* 0x000000032e2e7892 */ /* 0x000fe4000f8ec03f */
[----:B------:R-:W-:-:S04]  /*2010*/  USEL UR4, URZ, 0x1, !UP1 ;  /* 0x000000013f047887 */ /* 0x000fc8000c800000 */
[----:B------:R-:W-:Y:S01]  /*2020*/  ULOP3.LUT UR43, UR4, UR43, UR5, 0x96, !UPT ;  /* 0x0000002b042b7292 */ /* 0x000fe2000f8e9605 */
[----:B01----:R-:W-:Y:S11]  /*2030*/  @!P0 BRA `(.L_x_34) ;  /* 0x0000007c00508947 */ /* 0x003ff60003800000 */
.L_x_320:
[----:B0-----:R-:W-:Y:S01]  /*2040*/  IMAD.SHL.U32 R0, R19, 0x40, RZ ;  /* 0x0000004013007824 */ /* 0x001fe200078e00ff */
[----:B------:R-:W-:Y:S01]  /*2050*/  ULDC UR6, c[0x0][0x284] ;  /* 0x0000a10000067ab9 */ /* 0x000fe20000000800 */
[----:B------:R-:W-:Y:S01]  /*2060*/  IMAD.SHL.U32 R14, R18, 0x100, RZ ;  /* 0x00000100120e7824 */ /* 0x000fe200078e00ff */
[----:B------:R-:W-:Y:S01]  /*2070*/  SHF.R.S32.HI R164, RZ, 0x1f, R2 ;  /* 0x0000001fffa47819 */ /* 0x000fe20000011402 */
[----:B------:R-:W-:Y:S01]  /*2080*/  ULDC.64 UR4, c[0x0][0x5d0] ;  /* 0x0001740000047ab9 */ /* 0x000fe20000000a00 */
[----:B------:R-:W-:Y:S01]  /*2090*/  ISETP.GE.AND P0, PT, R0, UR6, PT ;  /* 0x0000000600007c0c */ /* 0x000fe2000bf06270 */
[----:B------:R-:W-:Y:S01]  /*20a0*/  IMAD.WIDE.U32 R4, R2, UR4, R8 ;  /* 0x0000000402047c25 */ /* 0x000fe2000f8e0008 */
[----:B------:R-:W-:Y:S02]  /*20b0*/  SHF.R.S32.HI R15, RZ, 0x1f, R14 ;  /* 0x0000001fff0f7819 */ /* 0x000fe4000001140e */
[----:B------:R-:W-:Y:S01]  /*20c0*/  ISETP.GE.OR P0, PT, R14, R7, P0 ;  /* 0x000000070e00720c */ /* 0x000fe20000706670 */
[----:B------:R-:W-:Y:S01]  /*20d0*/  IMAD R3, R164, UR4, RZ ;  /* 0x00000004a4037c24 */ /* 0x000fe2000f8e02ff */
[----:B------:R-:W-:-:S03]  /*20e0*/  IADD3 R4, P1, R14, R4, RZ ;  /* 0x000000040e047210 */ /* 0x000fc60007f3e0ff */
[----:B------:R-:W-:-:S05]  /*20f0*/  IMAD R3, R2, UR5, R3 ;  /* 0x0000000502037c24 */ /* 0x000fca000f8e0203 */
[----:B------:R-:W-:-:S03]  /*2100*/  IADD3.X R5, R15, R5, R3, P1, !PT ;  /* 0x000000050f057210 */ /* 0x000fc60000ffe403 */
[----:B------:R-:W-:Y:S05]  /*2110*/  @P0 BRA `(.L_x_35) ;  /* 0x0000006000b00947 */ /* 0x000fea0003800000 */
[----:B------:R-:W0:Y:S01]  /*2120*/  LDC.64 R12, c[0x0][0x5c8] ;  /* 0x00017200ff0c7b82 */ /* 0x000e220000000a00 */
[----:B------:R-:W-:Y:S01]  /*2130*/  IMAD.WIDE R10, R19, 0x40, R154 ;  /* 0x00000040130a7825 */ /* 0x000fe200078e029a */
[----:B------:R-:W-:Y:S01]  /*2140*/  ULDC.64 UR4, c[0x0][0x5c0] ;  /* 0x0001700000047ab9 */ /* 0x000fe20000000a00 */
[----:B------:R-:W-:Y:S02]  /*2150*/  BSSY B0, `(.L_x_35) ;  /* 0x0000628000007945 */ /* 0x000fe40003800000 */
[----:B------:R-:W-:Y:S02]  /*2160*/  IMAD.IADD R165, R161, 0x1, -R0 ;  /* 0x00000001a1a57824 */ /* 0x000fe400078e0a00 */
[-C--:B0-----:R-:W-:Y:S02]  /*2170*/  IMAD R3, R11, R12.reuse, RZ ;  /* 0x0000000c0b037224 */ /* 0x081fe400078e02ff */
[----:B------:R-:W-:-:S04]  /*2180*/  IMAD.WIDE.U32 R4, R10, R12, R4 ;  /* 0x0000000c0a047225 */ /* 0x000fc800078e0004 */
[----:B------:R-:W-:Y:S01]  /*2190*/  IMAD R3, R10, R13, R3 ;  /* 0x0000000d0a037224 */ /* 0x000fe200078e0203 */
[----:B------:R-:W-:-:S03]  /*21a0*/  IADD3 R4, P0, R4, UR4, RZ ;  /* 0x0000000404047c10 */ /* 0x000fc6000ff1e0ff */
[----:B------:R-:W-:Y:S01]  /*21b0*/  IMAD.IADD R3, R5, 0x1, R3 ;  /* 0x0000000105037824 */ /* 0x000fe200078e0203 */
[----:B------:R-:W-:-:S04]  /*21c0*/  LEA R6, P1, R12, R4, 0x3 ;  /* 0x000000040c067211 */ /* 0x000fc800078218ff */
[----:B------:R-:W-:Y:S01]  /*21d0*/  IADD3.X R5, R3, UR5, RZ, P0, !PT ;  /* 0x0000000503057c10 */ /* 0x000fe200087fe4ff */
[----:B------:R-:W-:Y:S01]  /*21e0*/  IMAD R3, R156, -0x2, R7 ;  /* 0xfffffffe9c037824 */ /* 0x000fe200078e0207 */
[----:B-----5:R-:W-:Y:S02]  /*21f0*/  ISETP.NE.AND P0, PT, R22, RZ, PT ;  /* 0x000000ff1600720c */ /* 0x020fe40003f05270 */
[----:B------:R-:W-:Y:S01]  /*2200*/  LEA.HI.X R7, R12, R5, R13, 0x3, P1 ;  /* 0x000000050c077211 */ /* 0x000fe200008f1c0d */
[----:B------:R-:W-:-:S10]  /*2210*/  IMAD.IADD R0, R3, 0x1, -R14 ;  /* 0x0000000103007824 */ /* 0x000fd400078e0a0e */
[----:B------:R-:W-:Y:S05]  /*2220*/  @!P0 BRA `(.L_x_36) ;  /* 0x0000004800608947 */ /* 0x000fea0003800000 */
[----:B------:R-:W0:Y:S01]  /*2230*/  LDC.64 R18, c[0x0][0x5b0] ;  /* 0x00016c00ff127b82 */ /* 0x000e220000000a00 */
[----:B------:R-:W-:Y:S01]  /*2240*/  ULDC.64 UR4, c[0x0][0x5b8] ;  /* 0x00016e0000047ab9 */ /* 0x000fe20000000a00 */
[----:B------:R-:W-:Y:S01]  /*2250*/  ISETP.GE.AND P1, PT, R165, 0x1, PT ;  /* 0x00000001a500780c */ /* 0x000fe20003f26270 */
[----:B------:R-:W-:Y:S01]  /*2260*/  IMAD.WIDE.U32 R8, R2, UR4, R8 ;  /* 0x0000000402087c25 */ /* 0x000fe2000f8e0008 */
[----:B------:R-:W-:Y:S02]  /*2270*/  BSSY B1, `(.L_x_37) ;  /* 0x000000e000017945 */ /* 0x000fe40003800000 */
[----:B------:R-:W-:Y:S01]  /*2280*/  ISETP.LT.OR P4, PT, R0, 0x1, !P1 ;  /* 0x000000010000780c */ /* 0x000fe20004f81670 */
[----:B------:R-:W-:Y:S01]  /*2290*/  IMAD R3, R164, UR4, RZ ;  /* 0x00000004a4037c24 */ /* 0x000fe2000f8e02ff */
[----:B------:R-:W1:Y:S01]  /*22a0*/  LDC.64 R20, c[0x0][0x5a8] ;  /* 0x00016a00ff147b82 */ /* 0x000e620000000a00 */
[----:B------:R-:W-:Y:S02]  /*22b0*/  IADD3 R8, P0, R14, R8, RZ ;  /* 0x000000080e087210 */ /* 0x000fe40007f1e0ff */
[----:B------:R-:W-:-:S05]  /*22c0*/  IMAD R3, R2, UR5, R3 ;  /* 0x0000000502037c24 */ /* 0x000fca000f8e0203 */
[----:B------:R-:W-:Y:S01]  /*22d0*/  IADD3.X R9, R15, R9, R3, P0, !PT ;  /* 0x000000090f097210 */ /* 0x000fe200007fe403 */
[-C--:B0-----:R-:W-:Y:S02]  /*22e0*/  IMAD R12, R11, R18.reuse, RZ ;  /* 0x000000120b0c7224 */ /* 0x081fe400078e02ff */
[----:B------:R-:W-:-:S04]  /*22f0*/  IMAD.WIDE.U32 R2, R10, R18, R8 ;  /* 0x000000120a027225 */ /* 0x000fc800078e0008 */
[----:B------:R-:W-:Y:S01]  /*2300*/  IMAD R15, R10, R19, R12 ;  /* 0x000000130a0f7224 */ /* 0x000fe200078e020c */
[----:B-1----:R-:W-:-:S04]  /*2310*/  IADD3 R2, P0, R2, R20, RZ ;  /* 0x0000001402027210 */ /* 0x002fc80007f1e0ff */
[----:B------:R-:W-:Y:S01]  /*2320*/  IADD3.X R3, R21, R3, R15, P0, !PT ;  /* 0x0000000315037210 */ /* 0x000fe200007fe40f */
[----:B------:R-:W-:Y:S08]  /*2330*/  @P4 BRA `(.L_x_38) ;  /* 0x0000000000044947 */ /* 0x000ff00003800000 */
[----:B------:R0:W5:Y:S02]  /*2340*/  LDG.E.U8 R162, desc[UR38][R2.64] ;  /* 0x0000002602a27981 */ /* 0x000164000c1e1100 */
.L_x_38:
[----:B------:R-:W-:Y:S05]  /*2350*/  BSYNC B1 ;  /* 0x0000000000017941 */ /* 0x000fea0003800000 */
.L_x_37:
[C---:B------:R-:W-:Y:S01]  /*2360*/  SHF.L.U64.HI R13, R18.reuse, 0x3, R19 ;  /* 0x00000003120d7819 */ /* 0x040fe20000010213 */
[----:B------:R-:W-:Y:S01]  /*2370*/  IMAD.SHL.U32 R12, R18, 0x8, RZ ;  /* 0x00000008120c7824 */ /* 0x000fe200078e00ff */
[----:B-----5:R-:W-:Y:S01]  /*2380*/  LOP3.LUT R11, R162, 0xffff, RZ, 0xc0, !PT ;  /* 0x0000ffffa20b7812 */ /* 0x020fe200078ec0ff */
[----:B------:R-:W-:Y:S01]  /*2390*/  BSSY B1, `(.L_x_39) ;  /* 0x0000013000017945 */ /* 0x000fe20003800000 */
[----:B------:R-:W-:Y:S01]  /*23a0*/  ISETP.GE.AND P0, PT, R165, 0x9, PT ;  /* 0x00000009a500780c */ /* 0x000fe20003f06270 */
[----:B------:R-:W-:Y:S01]  /*23b0*/  IMAD.WIDE.U32 R12, R10, R18, R12 ;  /* 0x000000120a0c7225 */ /* 0x000fe200078e000c */
[----:B------:R-:W-:Y:S02]  /*23c0*/  PRMT R11, R11, 0x8880, RZ ;  /* 0x000088800b0b7816 */ /* 0x000fe400000000ff */
[----:B------:R-:W-:Y:S01]  /*23d0*/  ISETP.LT.OR P5, PT, R0, 0x2, !P0 ;  /* 0x000000020000780c */ /* 0x000fe200047a1670 */
[----:B------:R-:W-:Y:S01]  /*23e0*/  IMAD.IADD R13, R15, 0x1, R13 ;  /* 0x000000010f0d7824 */ /* 0x000fe200078e020d */
[----:B------:R-:W-:Y:S01]  /*23f0*/  IADD3 R8, P2, P3, R8, R20, R12 ;  /* 0x0000001408087210 */ /* 0x000fe20007b5e00c */
[----:B------:R-:W-:Y:S01]  /*2400*/  IMAD R10, R11, R22, RZ ;  /* 0x000000160b0a7224 */ /* 0x000fe200078e02ff */
[----:B------:R-:W-:-:S02]  /*2410*/  ISETP.LT.OR P6, PT, R0, 0x9, !P1 ;  /* 0x000000090000780c */ /* 0x000fc40004fc1670 */
[----:B------:R-:W-:Y:S01]  /*2420*/  IADD3.X R9, R9, R21, R13, P2, P3 ;  /* 0x0000001509097210 */ /* 0x000fe200017e640d */
[----:B------:R-:W-:Y:S01]  /*2430*/  @!P4 IMAD R11, R24, R23, R10 ;  /* 0x00000017180bc224 */ /* 0x000fe200078e020a */
[C---:B------:R-:W-:Y:S02]  /*2440*/  ISETP.LT.OR P3, PT, R0.reuse, 0x2, !P1 ;  /* 0x000000020000780c */ /* 0x040fe40004f61670 */
[C---:B------:R-:W-:Y:S02]  /*2450*/  ISETP.LT.OR P2, PT, R0.reuse, 0xa, !P1 ;  /* 0x0000000a0000780c */ /* 0x040fe40004f41670 */
[----:B------:R1:W-:Y:S01]  /*2460*/  @!P4 STG.E.U8 desc[UR38][R4.64], R11 ;  /* 0x0000000b0400c986 */ /* 0x0003e2000c101126 */
[----:B------:R-:W-:-:S08]  /*2470*/  ISETP.LT.OR P4, PT, R0, 0x1, !P0 ;  /* 0x000000010000780c */ /* 0x000fd00004781670 */
[----:B------:R-:W-:Y:S05]  /*2480*/  @P3 BRA `(.L_x_40) ;  /* 0x00000000000c3947 */ /* 0x000fea0003800000 */
[----:B------:R-:W1:Y:S02]  /*2490*/  LDG.E.U8 R162, desc[UR38][R2.64+0x1] ;  /* 0x0000012602a27981 */ /* 0x000e64000c1e1100 */
[----:B-1----:R-:W-:-:S05]  /*24a0*/  PRMT R11, R162, 0x8880, RZ ;  /* 0x00008880a20b7816 */ /* 0x002fca00000000ff */
[----:B------:R-:W-:-:S07]  /*24b0*/  IMAD R10, R11, R22, RZ ;  /* 0x000000160b0a7224 */ /* 0x000fce00078e02ff */
.L_x_40:
[----:B------:R-:W-:Y:S05]  /*24c0*/  BSYNC B1 ;  /* 0x0000000000017941 */ /* 0x000fea0003800000 */
.L_x_39:
[----:B------:R-:W-:Y:S01]  /*24d0*/  @!P3 IMAD R25, R25, R23, R10 ;  /* 0x000000171919b224 */ /* 0x000fe200078e020a */
[----:B------:R-:W-:Y:S04]  /*24e0*/  BSSY B1, `(.L_x_41) ;  /* 0x0000006000017945 */ /* 0x000fe80003800000 */
[----:B------:R2:W-:Y:S01]  /*24f0*/  @!P3 STG.E.U8 desc[UR38][R4.64+0x1], R25 ;  /* 0x000001190400b986 */ /* 0x0005e2000c101126 */
[----:B------:R-:W-:Y:S05]  /*2500*/  @P4 BRA `(.L_x_42) ;  /* 0x00000000000c4947 */ /* 0x000fea0003800000 */
[----:B------:R-:W1:Y:S02]  /*2510*/  LDG.E.U8 R162, desc[UR38][R8.64] ;  /* 0x0000002608a27981 */ /* 0x000e64000c1e1100 */
[----:B-1----:R-:W-:-:S05]  /*2520*/  PRMT R11, R162, 0x8880, RZ ;  /* 0x00008880a20b7816 */ /* 0x002fca00000000ff */
[----:B------:R-:W-:-:S07]  /*2530*/  IMAD R10, R11, R22, RZ ;  /* 0x000000160b0a7224 */ /* 0x000fce00078e02ff */
.L_x_42:
[----:B------:R-:W-:Y:S05]  /*2540*/  BSYNC B1 ;  /* 0x0000000000017941 */ /* 0x000fea0003800000 */
.L_x_41:
[----:B-1----:R-:W-:Y:S01]  /*2550*/  @!P4 IMAD R11, R26, R23, R10 ;  /* 0x000000171a0bc224 */ /* 0x002fe200078e020a */
[----:B------:R-:W-:Y:S04]  /*2560*/  BSSY B1, `(.L_x_43) ;  /* 0x0000006000017945 */ /* 0x000fe80003800000 */
[----:B------:R1:W-:Y:S01]  /*2570*/  @!P4 STG.E.U8 desc[UR38][R6.64], R11 ;  /* 0x0000000b0600c986 */ /* 0x0003e2000c101126 */
[----:B------:R-:W-:Y:S05]  /*2580*/  @P5 BRA `(.L_x_44) ;  /* 0x00000000000c5947 */ /* 0x000fea0003800000 */
[----:B------:R-:W1:Y:S02]  /*2590*/  LDG.E.U8 R162, desc[UR38][R8.64+0x1] ;  /* 0x0000012608a27981 */ /* 0x000e64000c1e1100 */
[----:B-1----:R-:W-:-:S05]  /*25a0*/  PRMT R11, R162, 0x8880, RZ ;  /* 0x00008880a20b7816 */ /* 0x002fca00000000ff */
[----:B------:R-:W-:-:S07]  /*25b0*/  IMAD R10, R11, R22, RZ ;  /* 0x000000160b0a7224 */ /* 0x000fce00078e02ff */
.L_x_44:
[----:B------:R-:W-:Y:S05]  /*25c0*/  BSYNC B1 ;  /* 0x0000000000017941 */ /* 0x000fea0003800000 */
.L_x_43:
[----:B------:R-:W-:Y:S01]  /*25d0*/  @!P5 IMAD R27, R27, R23, R10 ;  /* 0x000000171b1bd224 */ /* 0x000fe200078e020a */
[----:B------:R-:W-:Y:S04]  /*25e0*/  BSSY B1, `(.L_x_45) ;  /* 0x0000006000017945 */ /* 0x000fe80003800000 */
[----:B------:R3:W-:Y:S01]  /*25f0*/  @!P5 STG.E.U8 desc[UR38][R6.64+0x1], R27 ;  /* 0x0000011b0600d986 */ /* 0x0007e2000c101126 */
[----:B------:R-:W-:Y:S05]  /*2600*/  @P6 BRA `(.L_x_46) ;  /* 0x00000000000c6947 */ /* 0x000fea0003800000 */
[----:B------:R-:W1:Y:S02]  /*2610*/  LDG.E.U8 R162, desc[UR38][R2.64+0x8] ;  /* 0x0000082602a27981 */ /* 0x000e64000c1e1100 */
[----:B-1----:R-:W-:-:S05]  /*2620*/  PRMT R11, R162, 0x8880, RZ ;  /* 0x00008880a20b7816 */ /* 0x002fca00000000ff */
[----:B------:R-:W-:-:S07]  /*2630*/  IMAD R10, R11, R22, RZ ;  /* 0x000000160b0a7224 */ /* 0x000fce00078e02ff */
.L_x_46:
[----:B------:R-:W-:Y:S05]  /*2640*/  BSYNC B1 ;  /* 0x0000000000017941 */ /* 0x000fea0003800000 */
.L_x_45:
[----:B-1----:R-:W-:Y:S01]  /*2650*/  @!P6 IMAD R11, R28, R23, R10 ;  /* 0x000000171c0be224 */ /* 0x002fe200078e020a */
[----:B------:R-:W-:Y:S04]  /*2660*/  BSSY B1, `(.L_x_47) ;  /* 0x0000006000017945 */ /* 0x000fe80003800000 */
[----:B------:R1:W-:Y:S01]  /*2670*/  @!P6 STG.E.U8 desc[UR38][R4.64+0x8], R11 ;  /* 0x0000080b0400e986 */ /* 0x0003e2000c101126 */
[----:B------:R-:W-:Y:S05]  /*2680*/  @P2 BRA `(.L_x_48) ;  /* 0x00000000000c2947 */ /* 0x000fea0003800000 */
[----:B------:R-:W1:Y:S02]  /*2690*/  LDG.E.U8 R162, desc[UR38][R2.64+0x9] ;  /* 0x0000092602a27981 */ /* 0x000e64000c1e1100 */
[----:B-1----:R-:W-:-:S05]  /*26a0*/  PRMT R11, R162, 0x8880, RZ ;  /* 0x00008880a20b7816 */ /* 0x002fca00000000ff */
[----:B------:R-:W-:-:S07]  /*26b0*/  IMAD R10, R11, R22, RZ ;  /* 0x000000160b0a7224 */ /* 0x000fce00078e02ff */
.L_x_48:
[----:B------:R-:W-:Y:S05]  /*26c0*/  BSYNC B1 ;  /* 0x0000000000017941 */ /* 0x000fea0003800000 */
.L_x_47:
[C---:B------:R-:W-:Y:S01]  /*26d0*/  ISETP.LT.OR P4, PT, R0.reuse, 0x9, !P0 ;  /* 0x000000090000780c */ /* 0x040fe20004781670 */
[----:B------:R-:W-:Y:S01]  /*26e0*/  @!P2 IMAD R29, R29, R23, R10 ;  /* 0x000000171d1da224 */ /* 0x000fe200078e020a */
[----:B------:R-:W-:Y:S01]  /*26f0*/  BSSY B1, `(.L_x_49) ;  /* 0x000000a000017945 */ /* 0x000fe20003800000 */
[C---:B------:R-:W-:Y:S02]  /*2700*/  ISETP.LT.OR P3, PT, R0.reuse, 0xa, !P0 ;  /* 0x0000000a0000780c */ /* 0x040fe40004761670 */
[C---:B------:R-:W-:Y:S01]  /*2710*/  ISETP.LT.OR P5, PT, R0.reuse, 0x11, !P1 ;  /* 0x000000110000780c */ /* 0x040fe20004fa1670 */
[----:B------:R4:W-:Y:S01]  /*2720*/  @!P2 STG.E.U8 desc[UR38][R4.64+0x9], R29 ;  /* 0x0000091d0400a986 */ /* 0x0009e2000c101126 */
[C---:B------:R-:W-:Y:S02]  /*2730*/  ISETP.LT.OR P6, PT, R0.reuse, 0x12, !P1 ;  /* 0x000000120000780c */ /* 0x040fe40004fc1670 */
[----:B------:R-:W-:-:S04]  /*2740*/  ISETP.LT.OR P2, PT, R0, 0x11, !P0 ;  /* 0x000000110000780c */ /* 0x000fc80004741670 */
[----:B------:R-:W-:Y:S09]  /*2750*/  @P4 BRA `(.L_x_50) ;  /* 0x00000000000c4947 */ /* 0x000ff20003800000 */
[----:B------:R-:W1:Y:S02]  /*2760*/  LDG.E.U8 R162, desc[UR38][R8.64+0x8] ;  /* 0x0000082608a27981 */ /* 0x000e64000c1e1100 */
[----:B-1----:R-:W-:-:S05]  /*2770*/  PRMT R11, R162, 0x8880, RZ ;  /* 0x00008880a20b7816 */ /* 0x002fca00000000ff */
[----:B------:R-:W-:-:S07]  /*2780*/  IMAD R10, R11, R22, RZ ;  /* 0x000000160b0a7224 */ /* 0x000fce00078e02ff */
.L_x_50:
[----:B------:R-:W-:Y:S05]  /*2790*/  BSYNC B1 ;  /* 0x0000000000017941 */ /* 0x000fea0003800000 */
.L_x_49:
[----:B-1----:R-:W-:Y:S01]  /*27a0*/  @!P4 IMAD R11, R30, R23, R10 ;  /* 0x000000171e0bc224 */ /* 0x002fe200078e020a */
[----:B------:R-:W-:Y:S04]  /*27b0*/  BSSY B1, `(.L_x_51) ;  /* 0x0000006000017945 */ /* 0x000fe80003800000 */
[----:B------:R1:W-:Y:S01]  /*27c0*/  @!P4 STG.E.U8 desc[UR38][R6.64+0x8], R11 ;  /* 0x0000080b0600c986 */ /* 0x0003e2000c101126 */
[----:B------:R-:W-:Y:S05]  /*27d0*/  @P3 BRA `(.L_x_52) ;  /* 0x00000000000c3947 */ /* 0x000fea0003800000 */
[----:B------:R-:W1:Y:S02]  /*27e0*/  LDG.E.U8 R162, desc[UR38][R8.64+0x9] ;  /* 0x0000092608a27981 */ /* 0x000e64000c1e1100 */
[----:B-1----:R-:W-:-:S05]  /*27f0*/  PRMT R11, R162, 0x8880, RZ ;  /* 0x00008880a20b7816 */ /* 0x002fca00000000ff */
[----:B------:R-:W-:-:S07]  /*2800*/  IMAD R10, R11, R22, RZ ;  /* 0x000000160b0a7224 */ /* 0x000fce00078e02ff */
.L_x_52:
[----:B------:R-:W-:Y:S05]  /*2810*/  BSYNC B1 ;  /* 0x0000000000017941 */ /* 0x000fea0003800000 */
.L_x_51:
[----:B------:R-:W-:Y:S01]  /*2820*/  @!P3 IMAD R31, R31, R23, R10 ;  /* 0x000000171f1fb224 */ /* 0x000fe200078e020a */
[----:B------:R-:W-:Y:S04]  /*2830*/  BSSY B1, `(.L_x_53) ;  /* 0x0000006000017945 */ /* 0x000fe80003800000 */
[----:B------:R0:W-:Y:S01]  /*2840*/  @!P3 STG.E.U8 desc[UR38][R6.64+0x9], R31 ;  /* 0x0000091f0600b986 */ /* 0x0001e2000c101126 */
[----:B------:R-:W-:Y:S05]  /*2850*/  @P5 BRA `(.L_x_54) ;  /* 0x00000000000c5947 */ /* 0x000fea0003800000 */
[----:B------:R-:W1:Y:S02]  /*2860*/  LDG.E.U8 R162, desc[UR38][R2.64+0x10] ;  /* 0x0000102602a27981 */ /* 0x000e64000c1e1100 */
[----:B-1----:R-:W-:-:S05]  /*2870*/  PRMT R11, R162, 0x8880, RZ ;  /* 0x00008880a20b7816 */ /* 0x002fca00000000ff */
[----:B------:R-:W-:-:S07]  /*2880*/  IMAD R10, R11, R22, RZ ;  /* 0x000000160b0a7224 */ /* 0x000fce00078e02ff */
.L_x_54:
[----:B------:R-:W-:Y:S05]  /*2890*/  BSYNC B1 ;  /* 0x0000000000017941 */ /* 0x000fea0003800000 */
.L_x_53:
[----:B-1----:R-:W-:Y:S01]  /*28a0*/  @!P5 IMAD R11, R32, R23, R10 ;  /* 0x00000017200bd224 */ /* 0x002fe200078e020a */
[----:B------:R-:W-:Y:S04]  /*28b0*/  BSSY B1, `(.L_x_55) ;  /* 0x0000006000017945 */ /* 0x000fe80003800000 */
[----:B------:R1:W-:Y:S01]  /*28c0*/  @!P5 STG.E.U8 desc[UR38][R4.64+0x10], R11 ;  /* 0x0000100b0400d986 */ /* 0x0003e2000c101126 */
[----:B------:R-:W-:Y:S05]  /*28d0*/  @P6 BRA `(.L_x_56) ;  /* 0x00000000000c6947 */ /* 0x000fea0003800000 */
[----:B------:R-:W1:Y:S02]  /*28e0*/  LDG.E.U8 R162, desc[UR38][R2.64+0x11] ;  /* 0x0000112602a27981 */ /* 0x000e64000c1e1100 */
[----:B-1----:R-:W-:-:S05]  /*28f0*/  PRMT R11, R162, 0x8880, RZ ;  /* 0x00008880a20b7816 */ /* 0x002fca00000000ff */
[----:B------:R-:W-:-:S07]  /*2900*/  IMAD R10, R11, R22, RZ ;  /* 0x000000160b0a7224 */ /* 0x000fce00078e02ff */
.L_x_56:
[----:B------:R-:W-:Y:S05]  /*2910*/  BSYNC B1 ;  /* 0x0000000000017941 */ /* 0x000fea0003800000 */
.L_x_55:
[----:B------:R-:W-:Y:S01]  /*2920*/  @!P6 IMAD R33, R33, R23, R10 ;  /* 0x000000172121e224 */ /* 0x000fe200078e020a */
[----:B------:R-:W-:Y:S04]  /*2930*/  BSSY B1, `(.L_x_57) ;  /* 0x0000006000017945 */ /* 0x000fe80003800000 */
[----:B------:R0:W-:Y:S01]  /*2940*/  @!P6 STG.E.U8 desc[UR38][R4.64+0x11], R33 ;  /* 0x000011210400e986 */ /* 0x0001e2000c101126 */
[----:B------:R-:W-:Y:S05]  /*2950*/  @P2 BRA `(.L_x_58) ;  /* 0x00000000000c2947 */ /* 0x000fea0003800000 */
[----:B------:R-:W1:Y:S02]  /*2960*/  LDG.E.U8 R162, desc[UR38][R8.64+0x10] ;  /* 0x0000102608a27981 */ /* 0x000e64000c1e1100 */
[----:B-1----:R-:W-:-:S05]  /*2970*/  PRMT R11, R162, 0x8880, RZ ;  /* 0x00008880a20b7816 */ /* 0x002fca00000000ff */
[----:B------:R-:W-:-:S07]  /*2980*/  IMAD R10, R11, R22, RZ ;  /* 0x000000160b0a7224 */ /* 0x000fce00078e02ff */
.L_x_58:
[----:B------:R-:W-:Y:S05]  /*2990*/  BSYNC B1 ;  /* 0x0000000000017941 */ /* 0x000fea0003800000 */
.L_x_57:
[----:B------:R-:W-:Y:S01]  /*29a0*/  ISETP.LT.OR P4, PT, R0, 0x12, !P0 ;  /* 0x000000120000780c */ /* 0x000fe20004781670 */
[----:B-1----:R-:W-:Y:S01]  /*29b0*/  @!P2 IMAD R11, R34, R23, R10 ;  /* 0x00000017220ba224 */ /* 0x002fe200078e020a */
        /* <DEDUP_REMOVED lines=10> */
.L_x_60:
[----:B------:R-:W-:Y:S05]  /*2a60*/  BSYNC B1 ;  /* 0x0000000000017941 */ /* 0x000fea0003800000 */
.L_x_59:
[----:B------:R-:W-:Y:S01]  /*2a70*/  @!P4 IMAD R35, R35, R23, R10 ;  /* 0x000000172323c224 */ /* 0x000fe200078e020a */
[----:B------:R-:W-:Y:S04]  /*2a80*/  BSSY B1, `(.L_x_61) ;  /* 0x0000006000017945 */ /* 0x000fe80003800000 */
[----:B------:R0:W-:Y:S01]  /*2a90*/  @!P4 STG.E.U8 desc[UR38][R6.64+0x11], R35 ;  /* 0x000011230600c986 */ /* 0x0001e2000c101126 */
[----:B------:R-:W-:Y:S05]  /*2aa0*/  @P3 BRA `(.L_x_62) ;  /* 0x00000000000c3947 */ /* 0x000fea0003800000 */
[----:B------:R-:W1:Y:S02]  /*2ab0*/  LDG.E.U8 R162, desc[UR38][R2.64+0x18] ;  /* 0x0000182602a27981 */ /* 0x000e64000c1e1100 */
[----:B-1----:R-:W-:-:S05]  /*2ac0*/  PRMT R11, R162, 0x8880, RZ ;  /* 0x00008880a20b7816 */ /* 0x002fca00000000ff */
[----:B------:R-:W-:-:S07]  /*2ad0*/  IMAD R10, R11, R22, RZ ;  /* 0x000000160b0a7224 */ /* 0x000fce00078e02ff */
.L_x_62:
[----:B------:R-:W-:Y:S05]  /*2ae0*/  BSYNC B1 ;  /* 0x0000000000017941 */ /* 0x000fea0003800000 */
.L_x_61:
[----:B-1----:R-:W-:Y:S01]  /*2af0*/  @!P3 IMAD R11, R36, R23, R10 ;  /* 0x00000017240bb224 */ /* 0x002fe200078e020a */
[----:B------:R-:W-:Y:S04]  /*2b00*/  BSSY B1, `(.L_x_63) ;  /* 0x0000006000017945 */ /* 0x000fe80003800000 */
[----:B------:R1:W-:Y:S01]  /*2b10*/  @!P3 STG.E.U8 desc[UR38][R4.64+0x18], R11 ;  /* 0x0000180b0400b986 */ /* 0x0003e2000c101126 */
[----:B------:R-:W-:Y:S05]  /*2b20*/  @P5 BRA `(.L_x_64) ;  /* 0x00000000000c5947 */ /* 0x000fea0003800000 */
[----:B------:R-:W1:Y:S02]  /*2b30*/  LDG.E.U8 R162, desc[UR38][R2.64+0x19] ;  /* 0x0000192602a27981 */ /* 0x000e64000c1e1100 */
[----:B-1----:R-:W-:-:S05]  /*2b40*/  PRMT R11, R162, 0x8880, RZ ;  /* 0x00008880a20b7816 */ /* 0x002fca00000000ff */
[----:B------:R-:W-:-:S07]  /*2b50*/  IMAD R10, R11, R22, RZ ;  /* 0x000000160b0a7224 */ /* 0x000fce00078e02ff */
.L_x_64:
[----:B------:R-:W-:Y:S05]  /*2b60*/  BSYNC B1 ;  /* 0x0000000000017941 */ /* 0x000fea0003800000 */
.L_x_63:
[----:B------:R-:W-:Y:S01]  /*2b70*/  @!P5 IMAD R37, R37, R23, R10 ;  /* 0x000000172525d224 */ /* 0x000fe200078e020a */
[----:B------:R-:W-:Y:S04]  /*2b80*/  BSSY B1, `(.L_x_65) ;  /* 0x0000006000017945 */ /* 0x000fe80003800000 */
[----:B------:R0:W-:Y:S01]  /*2b90*/  @!P5 STG.E.U8 desc[UR38][R4.64+0x19], R37 ;  /* 0x000019250400d986 */ /* 0x0001e2000c101126 */
[----:B------:R-:W-:Y:S05]  /*2ba0*/  @P6 BRA `(.L_x_66) ;  /* 0x00000000000c6947 */ /* 0x000fea0003800000 */
[----:B------:R-:W1:Y:S02]  /*2bb0*/  LDG.E.U8 R162, desc[UR38][R8.64+0x18] ;  /* 0x0000182608a27981 */ /* 0x000e64000c1e1100 */
[----:B-1----:R-:W-:-:S05]  /*2bc0*/  PRMT R11, R162, 0x8880, RZ ;  /* 0x00008880a20b7816 */ /* 0x002fca00000000ff */
[----:B------:R-:W-:-:S07]  /*2bd0*/  IMAD R10, R11, R22, RZ ;  /* 0x000000160b0a7224 */ /* 0x000fce00078e02ff */
.L_x_66:
[----:B------:R-:W-:Y:S05]  /*2be0*/  BSYNC B1 ;  /* 0x0000000000017941 */ /* 0x000fea0003800000 */
.L_x_65:
[----:B-1----:R-:W-:Y:S01]  /*2bf0*/  @!P6 IMAD R11, R38, R23, R10 ;  /* 0x00000017260be224 */ /* 0x002fe200078e020a */
[----:B------:R-:W-:Y:S04]  /*2c00*/  BSSY B1, `(.L_x_67) ;  /* 0x0000006000017945 */ /* 0x000fe80003800000 */
[----:B------:R1:W-:Y:S01]  /*2c10*/  @!P6 STG.E.U8 desc[UR38][R6.64+0x18], R11 ;  /* 0x0000180b0600e986 */ /* 0x0003e2000c101126 */
[----:B------:R-:W-:Y:S05]  /*2c20*/  @P2 BRA `(.L_x_68) ;  /* 0x00000000000c2947 */ /* 0x000fea0003800000 */
[----:B------:R-:W1:Y:S02]  /*2c30*/  LDG.E.U8 R162, desc[UR38][R8.64+0x19] ;  /* 0x0000192608a27981 */ /* 0x000e64000c1e1100 */
[----:B-1----:R-:W-:-:S05]  /*2c40*/  PRMT R11, R162, 0x8880, RZ ;  /* 0x00008880a20b7816 */ /* 0x002fca00000000ff */
[----:B------:R-:W-:-:S07]  /*2c50*/  IMAD R10, R11, R22, RZ ;  /* 0x000000160b0a7224 */ /* 0x000fce00078e02ff */
.L_x_68:
[----:B------:R-:W-:Y:S05]  /*2c60*/  BSYNC B1 ;  /* 0x0000000000017941 */ /* 0x000fea0003800000 */
.L_x_67:
        /* <DEDUP_REMOVED lines=12> */
.L_x_70:
[----:B------:R-:W-:Y:S05]  /*2d30*/  BSYNC B1 ;  /* 0x0000000000017941 */ /* 0x000fea0003800000 */
.L_x_69:
[----:B-1----:R-:W-:Y:S01]  /*2d40*/  @!P4 IMAD R11, R40, R23, R10 ;  /* 0x00000017280bc224 */ /* 0x002fe200078e020a */
[----:B------:R-:W-:Y:S04]  /*2d50*/  BSSY B1, `(.L_x_71) ;  /* 0x0000006000017945 */ /* 0x000fe80003800000 */
[----:B------:R1:W-:Y:S01]  /*2d60*/  @!P4 STG.E.U8 desc[UR38][R4.64+0x20], R11 ;  /* 0x0000200b0400c986 */ /* 0x0003e2000c101126 */
[----:B------:R-:W-:Y:S05]  /*2d70*/  @P3 BRA `(.L_x_72) ;  /* 0x00000000000c3947 */ /* 0x000fea0003800000 */
[----:B------:R-:W1:Y:S02]  /*2d80*/  LDG.E.U8 R162, desc[UR38][R2.64+0x21] ;  /* 0x0000212602a27981 */ /* 0x000e64000c1e1100 */
[----:B-1----:R-:W-:-:S05]  /*2d90*/  PRMT R11, R162, 0x8880, RZ ;  /* 0x00008880a20b7816 */ /* 0x002fca00000000ff */
[----:B------:R-:W-:-:S07]  /*2da0*/  IMAD R10, R11, R22, RZ ;  /* 0x000000160b0a7224 */ /* 0x000fce00078e02ff */
.L_x_72:
[----:B------:R-:W-:Y:S05]  /*2db0*/  BSYNC B1 ;  /* 0x0000000000017941 */ /* 0x000fea0003800000 */
.L_x_71:
[----:B------:R-:W-:Y:S01]  /*2dc0*/  @!P3 IMAD R41, R41, R23, R10 ;  /* 0x000000172929b224 */ /* 0x000fe200078e020a */
[----:B------:R-:W-:Y:S04]  /*2dd0*/  BSSY B1, `(.L_x_73) ;  /* 0x0000006000017945 */ /* 0x000fe80003800000 */
[----:B------:R0:W-:Y:S01]  /*2de0*/  @!P3 STG.E.U8 desc[UR38][R4.64+0x21], R41 ;  /* 0x000021290400b986 */ /* 0x0001e2000c101126 */
[----:B------:R-:W-:Y:S05]  /*2df0*/  @P5 BRA `(.L_x_74) ;  /* 0x00000000000c5947 */ /* 0x000fea0003800000 */
[----:B------:R-:W1:Y:S02]  /*2e00*/  LDG.E.U8 R162, desc[UR38][R8.64+0x20] ;  /* 0x0000202608a27981 */ /* 0x000e64000c1e1100 */
[----:B-1----:R-:W-:-:S05]  /*2e10*/  PRMT R11, R162, 0x8880, RZ ;  /* 0x00008880a20b7816 */ /* 0x002fca00000000ff */
[----:B------:R-:W-:-:S07]  /*2e20*/  IMAD R10, R11, R22, RZ ;  /* 0x000000160b0a7224 */ /* 0x000fce00078e02ff */
.L_x_74:
[----:B------:R-:W-:Y:S05]  /*2e30*/  BSYNC B1 ;  /* 0x0000000000017941 */ /* 0x000fea0003800000 */
.L_x_73:
[----:B-1----:R-:W-:Y:S01]  /*2e40*/  @!P5 IMAD R11, R42, R23, R10 ;  /* 0x000000172a0bd224 */ /* 0x002fe200078e020a */
[----:B------:R-:W-:Y:S04]  /*2e50*/  BSSY B1, `(.L_x_75) ;  /* 0x0000006000017945 */ /* 0x000fe80003800000 */
[----:B------:R1:W-:Y:S01]  /*2e60*/  @!P5 STG.E.U8 desc[UR38][R6.64+0x20], R11 ;  /* 0x0000200b0600d986 */ /* 0x0003e2000c101126 */
[----:B------:R-:W-:Y:S05]  /*2e70*/  @P6 BRA `(.L_x_76) ;  /* 0x00000000000c6947 */ /* 0x000fea0003800000 */
[----:B------:R-:W1:Y:S02]  /*2e80*/  LDG.E.U8 R162, desc[UR38][R8.64+0x21] ;  /* 0x0000212608a27981 */ /* 0x000e64000c1e1100 */
[----:B-1----:R-:W-:-:S05]  /*2e90*/  PRMT R11, R162, 0x8880, RZ ;  /* 0x00008880a20b7816 */ /* 0x002fca00000000ff */
[----:B------:R-:W-:-:S07]  /*2ea0*/  IMAD R10, R11, R22, RZ ;  /* 0x000000160b0a7224 */ /* 0x000fce00078e02ff */
.L_x_76:
[----:B------:R-:W-:Y:S05]  /*2eb0*/  BSYNC B1 ;  /* 0x0000000000017941 */ /* 0x000fea0003800000 */
.L_x_75:
[----:B------:R-:W-:Y:S01]  /*2ec0*/  @!P6 IMAD R43, R43, R23, R10 ;  /* 0x000000172b2be224 */ /* 0x000fe200078e020a */
[----:B------:R-:W-:Y:S04]  /*2ed0*/  BSSY B1, `(.L_x_77) ;  /* 0x0000006000017945 */ /* 0x000fe80003800000 */
[----:B------:R0:W-:Y:S01]  /*2ee0*/  @!P6 STG.E.U8 desc[UR38][R6.64+0x21], R43 ;  /* 0x0000212b0600e986 */ /* 0x0001e2000c101126 */
[----:B------:R-:W-:Y:S05]  /*2ef0*/  @P2 BRA `(.L_x_78) ;  /* 0x00000000000c2947 */ /* 0x000fea0003800000 */
[----:B------:R-:W1:Y:S02]  /*2f00*/  LDG.E.U8 R162, desc[UR38][R2.64+0x28] ;  /* 0x0000282602a27981 */ /* 0x000e64000c1e1100 */
[----:B-1----:R-:W-:-:S05]  /*2f10*/  PRMT R11, R162, 0x8880, RZ ;  /* 0x00008880a20b7816 */ /* 0x002fca00000000ff */
[----:B------:R-:W-:-:S07]  /*2f20*/  IMAD R10, R11, R22, RZ ;  /* 0x000000160b0a7224 */ /* 0x000fce00078e02ff */
.L_x_78:
[----:B------:R-:W-:Y:S05]  /*2f30*/  BSYNC B1 ;  /* 0x0000000000017941 */ /* 0x000fea0003800000 */
.L_x_77:
        /* <DEDUP_REMOVED lines=12> */
.L_x_80:
[----:B------:R-:W-:Y:S05]  /*3000*/  BSYNC B1 ;  /* 0x0000000000017941 */ /* 0x000fea0003800000 */
.L_x_79:
[----:B------:R-:W-:Y:S01]  /*3010*/  @!P4 IMAD R45, R45, R23, R10 ;  /* 0x000000172d2dc224 */ /* 0x000fe200078e020a */
[----:B------:R-:W-:Y:S04]  /*3020*/  BSSY B1, `(.L_x_81) ;  /* 0x0000006000017945 */ /* 0x000fe80003800000 */
[----:B------:R0:W-:Y:S01]  /*3030*/  @!P4 STG.E.U8 desc[UR38][R4.64+0x29], R45 ;  /* 0x0000292d0400c986 */ /* 0x0001e2000c101126 */
[----:B------:R-:W-:Y:S05]  /*3040*/  @P3 BRA `(.L_x_82) ;  /* 0x00000000000c3947 */ /* 0x000fea0003800000 */
[----:B------:R-:W1:Y:S02]  /*3050*/  LDG.E.U8 R162, desc[UR38][R8.64+0x28] ;  /* 0x0000282608a27981 */ /* 0x000e64000c1e1100 */
[----:B-1----:R-:W-:-:S05]  /*3060*/  PRMT R11, R162, 0x8880, RZ ;  /* 0x00008880a20b7816 */ /* 0x002fca00000000ff */
[----:B------:R-:W-:-:S07]  /*3070*/  IMAD R10, R11, R22, RZ ;  /* 0x000000160b0a7224 */ /* 0x000fce00078e02ff */
.L_x_82:
[----:B------:R-:W-:Y:S05]  /*3080*/  BSYNC B1 ;  /* 0x0000000000017941 */ /* 0x000fea0003800000 */
.L_x_81:
[----:B-1----:R-:W-:Y:S01]  /*3090*/  @!P3 IMAD R11, R46, R23, R10 ;  /* 0x000000172e0bb224 */ /* 0x002fe200078e020a */
[----:B------:R-:W-:Y:S04]  /*30a0*/  BSSY B1, `(.L_x_83) ;  /* 0x0000006000017945 */ /* 0x000fe80003800000 */
[----:B------:R1:W-:Y:S01]  /*30b0*/  @!P3 STG.E.U8 desc[UR38][R6.64+0x28], R11 ;  /* 0x0000280b0600b986 */ /* 0x0003e2000c101126 */
[----:B------:R-:W-:Y:S05]  /*30c0*/  @P5 BRA `(.L_x_84) ;  /* 0x00000000000c5947 */ /* 0x000fea0003800000 */
[----:B------:R-:W1:Y:S02]  /*30d0*/  LDG.E.U8 R162, desc[UR38][R8.64+0x29] ;  /* 0x0000292608a27981 */ /* 0x000e64000c1e1100 */
[----:B-1----:R-:W-:-:S05]  /*30e0*/  PRMT R11, R162, 0x8880, RZ ;  /* 0x00008880a20b7816 */ /* 0x002fca00000000ff */
[----:B------:R-:W-:-:S07]  /*30f0*/  IMAD R10, R11, R22, RZ ;  /* 0x000000160b0a7224 */ /* 0x000fce00078e02ff */
.L_x_84:
[----:B------:R-:W-:Y:S05]  /*3100*/  BSYNC B1 ;  /* 0x0000000000017941 */ /* 0x000fea0003800000 */
.L_x_83:
[----:B------:R-:W-:Y:S01]  /*3110*/  @!P5 IMAD R47, R47, R23, R10 ;  /* 0x000000172f2fd224 */ /* 0x000fe200078e020a */
[----:B------:R-:W-:Y:S04]  /*3120*/  BSSY B1, `(.L_x_85) ;  /* 0x0000006000017945 */ /* 0x000fe80003800000 */
[----:B------:R0:W-:Y:S01]  /*3130*/  @!P5 STG.E.U8 desc[UR38][R6.64+0x29], R47 ;  /* 0x0000292f0600d986 */ /* 0x0001e2000c101126 */
[----:B------:R-:W-:Y:S05]  /*3140*/  @P6 BRA `(.L_x_86) ;  /* 0x00000000000c6947 */ /* 0x000fea0003800000 */
[----:B------:R-:W1:Y:S02]  /*3150*/  LDG.E.U8 R162, desc[UR38][R2.64+0x30] ;  /* 0x0000302602a27981 */ /* 0x000e64000c1e1100 */
[----:B-1----:R-:W-:-:S05]  /*3160*/  PRMT R11, R162, 0x8880, RZ ;  /* 0x00008880a20b7816 */ /* 0x002fca00000000ff */
[----:B------:R-:W-:-:S07]  /*3170*/  IMAD R10, R11, R22, RZ ;  /* 0x000000160b0a7224 */ /* 0x000fce00078e02ff */
.L_x_86:
[----:B------:R-:W-:Y:S05]  /*3180*/  BSYNC B1 ;  /* 0x0000000000017941 */ /* 0x000fea0003800000 */
.L_x_85:
[----:B-1----:R-:W-:Y:S01]  /*3190*/  @!P6 IMAD R11, R48, R23, R10 ;  /* 0x00000017300be224 */ /* 0x002fe200078e020a */
[----:B------:R-:W-:Y:S04]  /*31a0*/  BSSY B1, `(.L_x_87) ;  /* 0x0000006000017945 */ /* 0x000fe80003800000 */
[----:B------:R1:W-:Y:S01]  /*31b0*/  @!P6 STG.E.U8 desc[UR38][R4.64+0x30], R11 ;  /* 0x0000300b0400e986 */ /* 0x0003e2000c101126 */
[----:B------:R-:W-:Y:S05]  /*31c0*/  @P2 BRA `(.L_x_88) ;  /* 0x00000000000c2947 */ /* 0x000fea0003800000 */
[----:B------:R-:W1:Y:S02]  /*31d0*/  LDG.E.U8 R162, desc[UR38][R2.64+0x31] ;  /* 0x0000312602a27981 */ /* 0x000e64000c1e1100 */
[----:B-1----:R-:W-:-:S05]  /*31e0*/  PRMT R11, R162, 0x8880, RZ ;  /* 0x00008880a20b7816 */ /* 0x002fca00000000ff */
[----:B------:R-:W-:-:S07]  /*31f0*/  IMAD R10, R11, R22, RZ ;  /* 0x000000160b0a7224 */ /* 0x000fce00078e02ff */
.L_x_88:
[----:B------:R-:W-:Y:S05]  /*3200*/  BSYNC B1 ;  /* 0x0000000000017941 */ /* 0x000fea0003800000 */
.L_x_87:
        /* <DEDUP_REMOVED lines=12> */
.L_x_90:
[----:B------:R-:W-:Y:S05]  /*32d0*/  BSYNC B1 ;  /* 0x0000000000017941 */ /* 0x000fea0003800000 */
.L_x_89:
[----:B-1----:R-:W-:Y:S01]  /*32e0*/  @!P4 IMAD R11, R50, R23, R10 ;  /* 0x00000017320bc224 */ /* 0x002fe200078e020a */
[----:B------:R-:W-:Y:S04]  /*32f0*/  BSSY B1, `(.L_x_91) ;  /* 0x0000006000017945 */ /* 0x000fe80003800000 */
[----:B------:R1:W-:Y:S01]  /*3300*/  @!P4 STG.E.U8 desc[UR38][R6.64+0x30], R11 ;  /* 0x0000300b0600c986 */ /* 0x0003e2000c101126 */
[----:B------:R-:W-:Y:S05]  /*3310*/  @P3 BRA `(.L_x_92) ;  /* 0x00000000000c3947 */ /* 0x000fea0003800000 */
[----:B------:R-:W1:Y:S02]  /*3320*/  LDG.E.U8 R162, desc[UR38][R8.64+0x31] ;  /* 0x0000312608a27981 */ /* 0x000e64000c1e1100 */
[----:B-1----:R-:W-:-:S05]  /*3330*/  PRMT R11, R162, 0x8880, RZ ;  /* 0x00008880a20b7816 */ /* 0x002fca00000000ff */
[----:B------:R-:W-:-:S07]  /*3340*/  IMAD R10, R11, R22, RZ ;  /* 0x000000160b0a7224 */ /* 0x000fce00078e02ff */
.L_x_92:
[----:B------:R-:W-:Y:S05]  /*3350*/  BSYNC B1 ;  /* 0x0000000000017941 */ /* 0x000fea0003800000 */
.L_x_91:
[----:B------:R-:W-:Y:S01]  /*3360*/  @!P3 IMAD R51, R51, R23, R10 ;  /* 0x000000173333b224 */ /* 0x000fe200078e020a */
[----:B------:R-:W-:Y:S04]  /*3370*/  BSSY B1, `(.L_x_93) ;  /* 0x0000006000017945 */ /* 0x000fe80003800000 */
[----:B------:R0:W-:Y:S01]  /*3380*/  @!P3 STG.E.U8 desc[UR38][R6.64+0x31], R51 ;  /* 0x000031330600b986 */ /* 0x0001e2000c101126 */
[----:B------:R-:W-:Y:S05]  /*3390*/  @P5 BRA `(.L_x_94) ;  /* 0x00000000000c5947 */ /* 0x000fea0003800000 */
[----:B------:R-:W1:Y:S02]  /*33a0*/  LDG.E.U8 R162, desc[UR38][R2.64+0x38] ;  /* 0x0000382602a27981 */ /* 0x000e64000c1e1100 */
[----:B-1----:R-:W-:-:S05]  /*33b0*/  PRMT R11, R162, 0x8880, RZ ;  /* 0x00008880a20b7816 */ /* 0x002fca00000000ff */
[----:B------:R-:W-:-:S07]  /*33c0*/  IMAD R10, R11, R22, RZ ;  /* 0x000000160b0a7224 */ /* 0x000fce00078e02ff */
.L_x_94:
[----:B------:R-:W-:Y:S05]  /*33d0*/  BSYNC B1 ;  /* 0x0000000000017941 */ /* 0x000fea0003800000 */
.L_x_93:
[----:B-1----:R-:W-:Y:S01]  /*33e0*/  @!P5 IMAD R11, R52, R23, R10 ;  /* 0x00000017340bd224 */ /* 0x002fe200078e020a */
[----:B------:R-:W-:Y:S04]  /*33f0*/  BSSY B1, `(.L_x_95) ;  /* 0x0000006000017945 */ /* 0x000fe80003800000 */
[----:B------:R1:W-:Y:S01]  /*3400*/  @!P5 STG.E.U8 desc[UR38][R4.64+0x38], R11 ;  /* 0x0000380b0400d986 */ /* 0x0003e2000c101126 */
[----:B------:R-:W-:Y:S05]  /*3410*/  @P6 BRA `(.L_x_96) ;  /* 0x00000000000c6947 */ /* 0x000fea0003800000 */
[----:B------:R-:W1:Y:S02]  /*3420*/  LDG.E.U8 R162, desc[UR38][R2.64+0x39] ;  /* 0x0000392602a27981 */ /* 0x000e64000c1e1100 */
[----:B-1----:R-:W-:-:S05]  /*3430*/  PRMT R11, R162, 0x8880, RZ ;  /* 0x00008880a20b7816 */ /* 0x002fca00000000ff */
[----:B------:R-:W-:-:S07]  /*3440*/  IMAD R10, R11, R22, RZ ;  /* 0x000000160b0a7224 */ /* 0x000fce00078e02ff */
.L_x_96:
[----:B------:R-:W-:Y:S05]  /*3450*/  BSYNC B1 ;  /* 0x0000000000017941 */ /* 0x000fea0003800000 */
.L_x_95:
[----:B------:R-:W-:Y:S01]  /*3460*/  @!P6 IMAD R53, R53, R23, R10 ;  /* 0x000000173535e224 */ /* 0x000fe200078e020a */
[----:B------:R-:W-:Y:S04]  /*3470*/  BSSY B1, `(.L_x_97) ;  /* 0x0000006000017945 */ /* 0x000fe80003800000 */
[----:B------:R0:W-:Y:S01]  /*3480*/  @!P6 STG.E.U8 desc[UR38][R4.64+0x39], R53 ;  /* 0x000039350400e986 */ /* 0x0001e2000c101126 */
[----:B------:R-:W-:Y:S05]  /*3490*/  @P2 BRA `(.L_x_98) ;  /* 0x00000000000c2947 */ /* 0x000fea0003800000 */
[----:B------:R-:W1:Y:S02]  /*34a0*/  LDG.E.U8 R162, desc[UR38][R8.64+0x38] ;  /* 0x0000382608a27981 */ /* 0x000e64000c1e1100 */
[----:B-1----:R-:W-:-:S05]  /*34b0*/  PRMT R11, R162, 0x8880, RZ ;  /* 0x00008880a20b7816 */ /* 0x002fca00000000ff */
[----:B------:R-:W-:-:S07]  /*34c0*/  IMAD R10, R11, R22, RZ ;  /* 0x000000160b0a7224 */ /* 0x000fce00078e02ff */
.L_x_98:
[----:B------:R-:W-:Y:S05]  /*34d0*/  BSYNC B1 ;  /* 0x0000000000017941 */ /* 0x000fea0003800000 */
.L_x_97:
        /* <DEDUP_REMOVED lines=12> */
.L_x_100:
[----:B------:R-:W-:Y:S05]  /*35a0*/  BSYNC B1 ;  /* 0x0000000000017941 */ /* 0x000fea0003800000 */
.L_x_99:
[----:B------:R-:W-:Y:S01]  /*35b0*/  @!P4 IMAD R55, R55, R23, R10 ;  /* 0x000000173737c224 */ /* 0x000fe200078e020a */
[----:B------:R-:W-:Y:S04]  /*35c0*/  BSSY B1, `(.L_x_101) ;  /* 0x0000006000017945 */ /* 0x000fe80003800000 */
[----:B------:R0:W-:Y:S01]  /*35d0*/  @!P4 STG.E.U8 desc[UR38][R6.64+0x39], R55 ;  /* 0x000039370600c986 */ /* 0x0001e2000c101126 */
[----:B------:R-:W-:Y:S05]  /*35e0*/  @P3 BRA `(.L_x_102) ;  /* 0x00000000000c3947 */ /* 0x000fea0003800000 */
[----:B------:R-:W1:Y:S02]  /*35f0*/  LDG.E.U8 R162, desc[UR38][R2.64+0x40] ;  /* 0x0000402602a27981 */ /* 0x000e64000c1e1100 */
[----:B-1----:R-:W-:-:S05]  /*3600*/  PRMT R11, R162, 0x8880, RZ ;  /* 0x00008880a20b7816 */ /* 0x002fca00000000ff */
[----:B------:R-:W-:-:S07]  /*3610*/  IMAD R10, R11, R22, RZ ;  /* 0x000000160b0a7224 */ /* 0x000fce00078e02ff */
.L_x_102:
[----:B------:R-:W-:Y:S05]  /*3620*/  BSYNC B1 ;  /* 0x0000000000017941 */ /* 0x000fea0003800000 */
.L_x_101:
[----:B-1----:R-:W-:Y:S01]  /*3630*/  @!P3 IMAD R11, R56, R23, R10 ;  /* 0x00000017380bb224 */ /* 0x002fe200078e020a */
[----:B------:R-:W-:Y:S04]  /*3640*/  BSSY B1, `(.L_x_103) ;  /* 0x0000006000017945 */ /* 0x000fe80003800000 */
[----:B------:R1:W-:Y:S01]  /*3650*/  @!P3 STG.E.U8 desc[UR38][R4.64+0x40], R11 ;  /* 0x0000400b0400b986 */ /* 0x0003e2000c101126 */
[----:B------:R-:W-:Y:S05]  /*3660*/  @P5 BRA `(.L_x_104) ;  /* 0x00000000000c5947 */ /* 0x000fea0003800000 */
[----:B------:R-:W1:Y:S02]  /*3670*/  LDG.E.U8 R162, desc[UR38][R2.64+0x41] ;  /* 0x0000412602a27981 */ /* 0x000e64000c1e1100 */
[----:B-1----:R-:W-:-:S05]  /*3680*/  PRMT R11, R162, 0x8880, RZ ;  /* 0x00008880a20b7816 */ /* 0x002fca00000000ff */
[----:B------:R-:W-:-:S07]  /*3690*/  IMAD R10, R11, R22, RZ ;  /* 0x000000160b0a7224 */ /* 0x000fce00078e02ff */
.L_x_104:
[----:B------:R-:W-:Y:S05]  /*36a0*/  BSYNC B1 ;  /* 0x0000000000017941 */ /* 0x000fea0003800000 */
.L_x_103:
[----:B------:R-:W-:Y:S01]  /*36b0*/  @!P5 IMAD R57, R57, R23, R10 ;  /* 0x000000173939d224 */ /* 0x000fe200078e020a */
[----:B------:R-:W-:Y:S04]  /*36c0*/  BSSY B1, `(.L_x_105) ;  /* 0x0000006000017945 */ /* 0x000fe80003800000 */
[----:B------:R0:W-:Y:S01]  /*36d0*/  @!P5 STG.E.U8 desc[UR38][R4.64+0x41], R57 ;  /* 0x000041390400d986 */ /* 0x0001e2000c101126 */
[----:B------:R-:W-:Y:S05]  /*36e0*/  @P6 BRA `(.L_x_106) ;  /* 0x00000000000c6947 */ /* 0x000fea0003800000 */
[----:B------:R-:W1:Y:S02]  /*36f0*/  LDG.E.U8 R162, desc[UR38][R8.64+0x40] ;  /* 0x0000402608a27981 */ /* 0x000e64000c1e1100 */
[----:B-1----:R-:W-:-:S05]  /*3700*/  PRMT R11, R162, 0x8880, RZ ;  /* 0x00008880a20b7816 */ /* 0x002fca00000000ff */
[----:B------:R-:W-:-:S07]  /*3710*/  IMAD R10, R11, R22, RZ ;  /* 0x000000160b0a7224 */ /* 0x000fce00078e02ff */
.L_x_106:
[----:B------:R-:W-:Y:S05]  /*3720*/  BSYNC B1 ;  /* 0x0000000000017941 */ /* 0x000fea0003800000 */
.L_x_105:
[----:B-1----:R-:W-:Y:S01]  /*3730*/  @!P6 IMAD R11, R58, R23, R10 ;  /* 0x000000173a0be224 */ /* 0x002fe200078e020a */
[----:B------:R-:W-:Y:S04]  /*3740*/  BSSY B1, `(.L_x_107) ;  /* 0x0000006000017945 */ /* 0x000fe80003800000 */
[----:B------:R1:W-:Y:S01]  /*3750*/  @!P6 STG.E.U8 desc[UR38][R6.64+0x40], R11 ;  /* 0x0000400b0600e986 */ /* 0x0003e2000c101126 */
[----:B------:R-:W-:Y:S05]  /*3760*/  @P2 BRA `(.L_x_108) ;  /* 0x00000000000c2947 */ /* 0x000fea0003800000 */
[----:B------:R-:W1:Y:S02]  /*3770*/  LDG.E.U8 R162, desc[UR38][R8.64+0x41] ;  /* 0x0000412608a27981 */ /* 0x000e64000c1e1100 */
[----:B-1----:R-:W-:-:S05]  /*3780*/  PRMT R11, R162, 0x8880, RZ ;  /* 0x00008880a20b7816 */ /* 0x002fca00000000ff */
[----:B------:R-:W-:-:S07]  /*3790*/  IMAD R10, R11, R22, RZ ;  /* 0x000000160b0a7224 */ /* 0x000fce00078e02ff */
.L_x_108:
[----:B------:R-:W-:Y:S05]  /*37a0*/  BSYNC B1 ;  /* 0x0000000000017941 */ /* 0x000fea0003800000 */
.L_x_107:
        /* <DEDUP_REMOVED lines=12> */
.L_x_110:
[----:B------:R-:W-:Y:S05]  /*3870*/  BSYNC B1 ;  /* 0x0000000000017941 */ /* 0x000fea0003800000 */
.L_x_109:
[----:B-1----:R-:W-:Y:S01]  /*3880*/  @!P4 IMAD R11, R60, R23, R10 ;  /* 0x000000173c0bc224 */ /* 0x002fe200078e020a */
[----:B------:R-:W-:Y:S04]  /*3890*/  BSSY B1, `(.L_x_111) ;  /* 0x0000006000017945 */ /* 0x000fe80003800000 */
[----:B------:R1:W-:Y:S01]  /*38a0*/  @!P4 STG.E.U8 desc[UR38][R4.64+0x48], R11 ;  /* 0x0000480b0400c986 */ /* 0x0003e2000c101126 */
[----:B------:R-:W-:Y:S05]  /*38b0*/  @P3 BRA `(.L_x_112) ;  /* 0x00000000000c3947 */ /* 0x000fea0003800000 */
[----:B------:R-:W1:Y:S02]  /*38c0*/  LDG.E.U8 R162, desc[UR38][R2.64+0x49] ;  /* 0x0000492602a27981 */ /* 0x000e64000c1e1100 */
[----:B-1----:R-:W-:-:S05]  /*38d0*/  PRMT R11, R162, 0x8880, RZ ;  /* 0x00008880a20b7816 */ /* 0x002fca00000000ff */
[----:B------:R-:W-:-:S07]  /*38e0*/  IMAD R10, R11, R22, RZ ;  /* 0x000000160b0a7224 */ /* 0x000fce00078e02ff */
.L_x_112:
[----:B------:R-:W-:Y:S05]  /*38f0*/  BSYNC B1 ;  /* 0x0000000000017941 */ /* 0x000fea0003800000 */
.L_x_111:
[----:B------:R-:W-:Y:S01]  /*3900*/  @!P3 IMAD R61, R61, R23, R10 ;  /* 0x000000173d3db224 */ /* 0x000fe200078e020a */
[----:B------:R-:W-:Y:S04]  /*3910*/  BSSY B1, `(.L_x_113) ;  /* 0x0000006000017945 */ /* 0x000fe80003800000 */
[----:B------:R0:W-:Y:S01]  /*3920*/  @!P3 STG.E.U8 desc[UR38][R4.64+0x49], R61 ;  /* 0x0000493d0400b986 */ /* 0x0001e2000c101126 */
[----:B------:R-:W-:Y:S05]  /*3930*/  @P5 BRA `(.L_x_114) ;  /* 0x00000000000c5947 */ /* 0x000fea0003800000 */
[----:B------:R-:W1:Y:S02]  /*3940*/  LDG.E.U8 R162, desc[UR38][R8.64+0x48] ;  /* 0x0000482608a27981 */ /* 0x000e64000c1e1100 */
[----:B-1----:R-:W-:-:S05]  /*3950*/  PRMT R11, R162, 0x8880, RZ ;  /* 0x00008880a20b7816 */ /* 0x002fca00000000ff */
[----:B------:R-:W-:-:S07]  /*3960*/  IMAD R10, R11, R22, RZ ;  /* 0x000000160b0a7224 */ /* 0x000fce00078e02ff */
.L_x_114:
[----:B------:R-:W-:Y:S05]  /*3970*/  BSYNC B1 ;  /* 0x0000000000017941 */ /* 0x000fea0003800000 */
.L_x_113:
[----:B-1----:R-:W-:Y:S01]  /*3980*/  @!P5 IMAD R11, R62, R23, R10 ;  /* 0x000000173e0bd224 */ /* 0x002fe200078e020a */
[----:B------:R-:W-:Y:S04]  /*3990*/  BSSY B1, `(.L_x_115) ;  /* 0x0000006000017945 */ /* 0x000fe80003800000 */
[----:B------:R1:W-:Y:S01]  /*39a0*/  @!P5 STG.E.U8 desc[UR38][R6.64+0x48], R11 ;  /* 0x0000480b0600d986 */ /* 0x0003e2000c101126 */
[----:B------:R-:W-:Y:S05]  /*39b0*/  @P6 BRA `(.L_x_116) ;  /* 0x00000000000c6947 */ /* 0x000fea0003800000 */
[----:B------:R-:W1:Y:S02]  /*39c0*/  LDG.E.U8 R162, desc[UR38][R8.64+0x49] ;  /* 0x0000492608a27981 */ /* 0x000e64000c1e1100 */
[----:B-1----:R-:W-:-:S05]  /*39d0*/  PRMT R11, R162, 0x8880, RZ ;  /* 0x00008880a20b7816 */ /* 0x002fca00000000ff */
[----:B------:R-:W-:-:S07]  /*39e0*/  IMAD R10, R11, R22, RZ ;  /* 0x000000160b0a7224 */ /* 0x000fce00078e02ff */
.L_x_116:
[----:B------:R-:W-:Y:S05]  /*39f0*/  BSYNC B1 ;  /* 0x0000000000017941 */ /* 0x000fea0003800000 */
.L_x_115:
[----:B------:R-:W-:Y:S01]  /*3a00*/  @!P6 IMAD R63, R63, R23, R10 ;  /* 0x000000173f3fe224 */ /* 0x000fe200078e020a */
[----:B------:R-:W-:Y:S04]  /*3a10*/  BSSY B1, `(.L_x_117) ;  /* 0x0000006000017945 */ /* 0x000fe80003800000 */
[----:B------:R0:W-:Y:S01]  /*3a20*/  @!P6 STG.E.U8 desc[UR38][R6.64+0x49], R63 ;  /* 0x0000493f0600e986 */ /* 0x0001e2000c101126 */
[----:B------:R-:W-:Y:S05]  /*3a30*/  @P2 BRA `(.L_x_118) ;  /* 0x00000000000c2947 */ /* 0x000fea0003800000 */
[----:B------:R-:W1:Y:S02]  /*3a40*/  LDG.E.U8 R162, desc[UR38][R2.64+0x50] ;  /* 0x0000502602a27981 */ /* 0x000e64000c1e1100 */
[----:B-1----:R-:W-:-:S05]  /*3a50*/  PRMT R11, R162, 0x8880, RZ ;  /* 0x00008880a20b7816 */ /* 0x002fca00000000ff */
[----:B------:R-:W-:-:S07]  /*3a60*/  IMAD R10, R11, R22, RZ ;  /* 0x000000160b0a7224 */ /* 0x000fce00078e02ff */
.L_x_118:
[----:B------:R-:W-:Y:S05]  /*3a70*/  BSYNC B1 ;  /* 0x0000000000017941 */ /* 0x000fea0003800000 */
.L_x_117:
        /* <DEDUP_REMOVED lines=12> */
.L_x_120:
[----:B------:R-:W-:Y:S05]  /*3b40*/  BSYNC B1 ;  /* 0x0000000000017941 */ /* 0x000fea0003800000 */
.L_x_119:
[----:B------:R-:W-:Y:S01]  /*3b50*/  @!P4 IMAD R65, R65, R23, R10 ;  /* 0x000000174141c224 */ /* 0x000fe200078e020a */
[----:B------:R-:W-:Y:S04]  /*3b60*/  BSSY B1, `(.L_x_121) ;  /* 0x0000006000017945 */ /* 0x000fe80003800000 */
[----:B------:R0:W-:Y:S01]  /*3b70*/  @!P4 STG.E.U8 desc[UR38][R4.64+0x51], R65 ;  /* 0x000051410400c986 */ /* 0x0001e2000c101126 */
[----:B------:R-:W-:Y:S05]  /*3b80*/  @P3 BRA `(.L_x_122) ;  /* 0x00000000000c3947 */ /* 0x000fea0003800000 */
[----:B------:R-:W1:Y:S02]  /*3b90*/  LDG.E.U8 R162, desc[UR38][R8.64+0x50] ;  /* 0x0000502608a27981 */ /* 0x000e64000c1e1100 */
[----:B-1----:R-:W-:-:S05]  /*3ba0*/  PRMT R11, R162, 0x8880, RZ ;  /* 0x00008880a20b7816 */ /* 0x002fca00000000ff */
[----:B------:R-:W-:-:S07]  /*3bb0*/  IMAD R10, R11, R22, RZ ;  /* 0x000000160b0a7224 */ /* 0x000fce00078e02ff */
.L_x_122:
[----:B------:R-:W-:Y:S05]  /*3bc0*/  BSYNC B1 ;  /* 0x0000000000017941 */ /* 0x000fea0003800000 */
.L_x_121:
[----:B-1----:R-:W-:Y:S01]  /*3bd0*/  @!P3 IMAD R11, R66, R23, R10 ;  /* 0x00000017420bb224 */ /* 0x002fe200078e020a */
[----:B------:R-:W-:Y:S04]  /*3be0*/  BSSY B1, `(.L_x_123) ;  /* 0x0000006000017945 */ /* 0x000fe80003800000 */
[----:B------:R1:W-:Y:S01]  /*3bf0*/  @!P3 STG.E.U8 desc[UR38][R6.64+0x50], R11 ;  /* 0x0000500b0600b986 */ /* 0x0003e2000c101126 */
[----:B------:R-:W-:Y:S05]  /*3c00*/  @P5 BRA `(.L_x_124) ;  /* 0x00000000000c5947 */ /* 0x000fea0003800000 */
[----:B------:R-:W1:Y:S02]  /*3c10*/  LDG.E.U8 R162, desc[UR38][R8.64+0x51] ;  /* 0x0000512608a27981 */ /* 0x000e64000c1e1100 */
[----:B-1----:R-:W-:-:S05]  /*3c20*/  PRMT R11, R162, 0x8880, RZ ;  /* 0x00008880a20b7816 */ /* 0x002fca00000000ff */
[----:B------:R-:W-:-:S07]  /*3c30*/  IMAD R10, R11, R22, RZ ;  /* 0x000000160b0a7224 */ /* 0x000fce00078e02ff */
.L_x_124:
[----:B------:R-:W-:Y:S05]  /*3c40*/  BSYNC B1 ;  /* 0x0000000000017941 */ /* 0x000fea0003800000 */
.L_x_123:
[----:B------:R-:W-:Y:S01]  /*3c50*/  @!P5 IMAD R67, R67, R23, R10 ;  /* 0x000000174343d224 */ /* 0x000fe200078e020a */
[----:B------:R-:W-:Y:S04]  /*3c60*/  BSSY B1, `(.L_x_125) ;  /* 0x0000006000017945 */ /* 0x000fe80003800000 */
[----:B------:R0:W-:Y:S01]  /*3c70*/  @!P5 STG.E.U8 desc[UR38][R6.64+0x51], R67 ;  /* 0x000051430600d986 */ /* 0x0001e2000c101126 */
[----:B------:R-:W-:Y:S05]  /*3c80*/  @P6 BRA `(.L_x_126) ;  /* 0x00000000000c6947 */ /* 0x000fea0003800000 */
[----:B------:R-:W1:Y:S02]  /*3c90*/  LDG.E.U8 R162, desc[UR38][R2.64+0x58] ;  /* 0x0000582602a27981 */ /* 0x000e64000c1e1100 */
[----:B-1----:R-:W-:-:S05]  /*3ca0*/  PRMT R11, R162, 0x8880, RZ ;  /* 0x00008880a20b7816 */ /* 0x002fca00000000ff */
[----:B------:R-:W-:-:S07]  /*3cb0*/  IMAD R10, R11, R22, RZ ;  /* 0x000000160b0a7224 */ /* 0x000fce00078e02ff */
.L_x_126:
[----:B------:R-:W-:Y:S05]  /*3cc0*/  BSYNC B1 ;  /* 0x0000000000017941 */ /* 0x000fea0003800000 */
.L_x_125:
[----:B-1----:R-:W-:Y:S01]  /*3cd0*/  @!P6 IMAD R11, R68, R23, R10 ;  /* 0x00000017440be224 */ /* 0x002fe200078e020a */
[----:B------:R-:W-:Y:S04]  /*3ce0*/  BSSY B1, `(.L_x_127) ;  /* 0x0000006000017945 */ /* 0x000fe80003800000 */
[----:B------:R1:W-:Y:S01]  /*3cf0*/  @!P6 STG.E.U8 desc[UR38][R4.64+0x58], R11 ;  /* 0x0000580b0400e986 */ /* 0x0003e2000c101126 */
[----:B------:R-:W-:Y:S05]  /*3d00*/  @P2 BRA `(.L_x_128) ;  /* 0x00000000000c2947 */ /* 0x000fea0003800000 */
[----:B------:R-:W1:Y:S02]  /*3d10*/  LDG.E.U8 R162, desc[UR38][R2.64+0x59] ;  /* 0x0000592602a27981 */ /* 0x000e64000c1e1100 */
[----:B-1----:R-:W-:-:S05]  /*3d20*/  PRMT R11, R162, 0x8880, RZ ;  /* 0x00008880a20b7816 */ /* 0x002fca00000000ff */
[----:B------:R-:W-:-:S07]  /*3d30*/  IMAD R10, R11, R22, RZ ;  /* 0x000000160b0a7224 */ /* 0x000fce00078e02ff */
.L_x_128:
[----:B------:R-:W-:Y:S05]  /*3d40*/  BSYNC B1 ;  /* 0x0000000000017941 */ /* 0x000fea0003800000 */
.L_x_127:
        /* <DEDUP_REMOVED lines=12> */
.L_x_130:
[----:B------:R-:W-:Y:S05]  /*3e10*/  BSYNC B1 ;  /* 0x0000000000017941 */ /* 0x000fea0003800000 */
.L_x_129:
[----:B-1----:R-:W-:Y:S01]  /*3e20*/  @!P4 IMAD R11, R70, R23, R10 ;  /* 0x00000017460bc224 */ /* 0x002fe200078e020a */
[----:B------:R-:W-:Y:S04]  /*3e30*/  BSSY B1, `(.L_x_131) ;  /* 0x0000006000017945 */ /* 0x000fe80003800000 */
[----:B------:R1:W-:Y:S01]  /*3e40*/  @!P4 STG.E.U8 desc[UR38][R6.64+0x58], R11 ;  /* 0x0000580b0600c986 */ /* 0x0003e2000c101126 */
[----:B------:R-:W-:Y:S05]  /*3e50*/  @P3 BRA `(.L_x_132) ;  /* 0x00000000000c3947 */ /* 0x000fea0003800000 */
[----:B------:R-:W1:Y:S02]  /*3e60*/  LDG.E.U8 R162, desc[UR38][R8.64+0x59] ;  /* 0x0000592608a27981 */ /* 0x000e64000c1e1100 */
[----:B-1----:R-:W-:-:S05]  /*3e70*/  PRMT R11, R162, 0x8880, RZ ;  /* 0x00008880a20b7816 */ /* 0x002fca00000000ff */
[----:B------:R-:W-:-:S07]  /*3e80*/  IMAD R10, R11, R22, RZ ;  /* 0x000000160b0a7224 */ /* 0x000fce00078e02ff */
.L_x_132:
[----:B------:R-:W-:Y:S05]  /*3e90*/  BSYNC B1 ;  /* 0x0000000000017941 */ /* 0x000fea0003800000 */
.L_x_131:
[----:B------:R-:W-:Y:S01]  /*3ea0*/  @!P3 IMAD R71, R71, R23, R10 ;  /* 0x000000174747b224 */ /* 0x000fe200078e020a */
[----:B------:R-:W-:Y:S04]  /*3eb0*/  BSSY B1, `(.L_x_133) ;  /* 0x0000006000017945 */ /* 0x000fe80003800000 */
[----:B------:R0:W-:Y:S01]  /*3ec0*/  @!P3 STG.E.U8 desc[UR38][R6.64+0x59], R71 ;  /* 0x000059470600b986 */ /* 0x0001e2000c101126 */
[----:B------:R-:W-:Y:S05]  /*3ed0*/  @P5 BRA `(.L_x_134) ;  /* 0x00000000000c5947 */ /* 0x000fea0003800000 */
[----:B------:R-:W1:Y:S02]  /*3ee0*/  LDG.E.U8 R162, desc[UR38][R2.64+0x60] ;  /* 0x0000602602a27981 */ /* 0x000e64000c1e1100 */
[----:B-1----:R-:W-:-:S05]  /*3ef0*/  PRMT R11, R162, 0x8880, RZ ;  /* 0x00008880a20b7816 */ /* 0x002fca00000000ff */
[----:B------:R-:W-:-:S07]  /*3f00*/  IMAD R10, R11, R22, RZ ;  /* 0x000000160b0a7224 */ /* 0x000fce00078e02ff */
.L_x_134:
[----:B------:R-:W-:Y:S05]  /*3f10*/  BSYNC B1 ;  /* 0x0000000000017941 */ /* 0x000fea0003800000 */
.L_x_133:
[----:B-1----:R-:W-:Y:S01]  /*3f20*/  @!P5 IMAD R11, R72, R23, R10 ;  /* 0x00000017480bd224 */ /* 0x002fe200078e020a */
[----:B------:R-:W-:Y:S04]  /*3f30*/  BSSY B1, `(.L_x_135) ;  /* 0x0000006000017945 */ /* 0x000fe80003800000 */
[----:B------:R1:W-:Y:S01]  /*3f40*/  @!P5 STG.E.U8 desc[UR38][R4.64+0x60], R11 ;  /* 0x0000600b0400d986 */ /* 0x0003e2000c101126 */
[----:B------:R-:W-:Y:S05]  /*3f50*/  @P6 BRA `(.L_x_136) ;  /* 0x00000000000c6947 */ /* 0x000fea0003800000 */
[----:B------:R-:W1:Y:S02]  /*3f60*/  LDG.E.U8 R162, desc[UR38][R2.64+0x61] ;  /* 0x0000612602a27981 */ /* 0x000e64000c1e1100 */
[----:B-1----:R-:W-:-:S05]  /*3f70*/  PRMT R11, R162, 0x8880, RZ ;  /* 0x00008880a20b7816 */ /* 0x002fca00000000ff */
[----:B------:R-:W-:-:S07]  /*3f80*/  IMAD R10, R11, R22, RZ ;  /* 0x000000160b0a7224 */ /* 0x000fce00078e02ff */
.L_x_136:
[----:B------:R-:W-:Y:S05]  /*3f90*/  BSYNC B1 ;  /* 0x0000000000017941 */ /* 0x000fea0003800000 */
.L_x_135:
[----:B------:R-:W-:Y:S01]  /*3fa0*/  @!P6 IMAD R73, R73, R23, R10 ;  /* 0x000000174949e224 */ /* 0x000fe200078e020a */
[----:B------:R-:W-:Y:S04]  /*3fb0*/  BSSY B1, `(.L_x_137) ;  /* 0x0000006000017945 */ /* 0x000fe80003800000 */
[----:B------:R0:W-:Y:S01]  /*3fc0*/  @!P6 STG.E.U8 desc[UR38][R4.64+0x61], R73 ;  /* 0x000061490400e986 */ /* 0x0001e2000c101126 */
[----:B------:R-:W-:Y:S05]  /*3fd0*/  @P2 BRA `(.L_x_138) ;  /* 0x00000000000c2947 */ /* 0x000fea0003800000 */
[----:B------:R-:W1:Y:S02]  /*3fe0*/  LDG.E.U8 R162, desc[UR38][R8.64+0x60] ;  /* 0x0000602608a27981 */ /* 0x000e64000c1e1100 */
[----:B-1----:R-:W-:-:S05]  /*3ff0*/  PRMT R11, R162, 0x8880, RZ ;  /* 0x00008880a20b7816 */ /* 0x002fca00000000ff */
[----:B------:R-:W-:-:S07]  /*4000*/  IMAD R10, R11, R22, RZ ;  /* 0x000000160b0a7224 */ /* 0x000fce00078e02ff */
.L_x_138:
[----:B------:R-:W-:Y:S05]  /*4010*/  BSYNC B1 ;  /* 0x0000000000017941 */ /* 0x000fea0003800000 */
.L_x_137:
        /* <DEDUP_REMOVED lines=12> */
.L_x_140:
[----:B------:R-:W-:Y:S05]  /*40e0*/  BSYNC B1 ;  /* 0x0000000000017941 */ /* 0x000fea0003800000 */
.L_x_139:
[----:B------:R-:W-:Y:S01]  /*40f0*/  @!P4 IMAD R75, R75, R23, R10 ;  /* 0x000000174b4bc224 */ /* 0x000fe200078e020a */
[----:B------:R-:W-:Y:S04]  /*4100*/  BSSY B1, `(.L_x_141) ;  /* 0x0000006000017945 */ /* 0x000fe80003800000 */
[----:B------:R0:W-:Y:S01]  /*4110*/  @!P4 STG.E.U8 desc[UR38][R6.64+0x61], R75 ;  /* 0x0000614b0600c986 */ /* 0x0001e2000c101126 */
[----:B------:R-:W-:Y:S05]  /*4120*/  @P3 BRA `(.L_x_142) ;  /* 0x00000000000c3947 */ /* 0x000fea0003800000 */
[----:B------:R-:W1:Y:S02]  /*4130*/  LDG.E.U8 R162, desc[UR38][R2.64+0x68] ;  /* 0x0000682602a27981 */ /* 0x000e64000c1e1100 */
[----:B-1----:R-:W-:-:S05]  /*4140*/  PRMT R11, R162, 0x8880, RZ ;  /* 0x00008880a20b7816 */ /* 0x002fca00000000ff */
[----:B------:R-:W-:-:S07]  /*4150*/  IMAD R10, R11, R22, RZ ;  /* 0x000000160b0a7224 */ /* 0x000fce00078e02ff */
.L_x_142:
[----:B------:R-:W-:Y:S05]  /*4160*/  BSYNC B1 ;  /* 0x0000000000017941 */ /* 0x000fea0003800000 */
.L_x_141:
[----:B-1----:R-:W-:Y:S01]  /*4170*/  @!P3 IMAD R11, R76, R23, R10 ;  /* 0x000000174c0bb224 */ /* 0x002fe200078e020a */
[----:B------:R-:W-:Y:S04]  /*4180*/  BSSY B1, `(.L_x_143) ;  /* 0x0000006000017945 */ /* 0x000fe80003800000 */
[----:B------:R1:W-:Y:S01]  /*4190*/  @!P3 STG.E.U8 desc[UR38][R4.64+0x68], R11 ;  /* 0x0000680b0400b986 */ /* 0x0003e2000c101126 */
[----:B------:R-:W-:Y:S05]  /*41a0*/  @P5 BRA `(.L_x_144) ;  /* 0x00000000000c5947 */ /* 0x000fea0003800000 */
[----:B------:R-:W1:Y:S02]  /*41b0*/  LDG.E.U8 R162, desc[UR38][R2.64+0x69] ;  /* 0x0000692602a27981 */ /* 0x000e64000c1e1100 */
[----:B-1----:R-:W-:-:S05]  /*41c0*/  PRMT R11, R162, 0x8880, RZ ;  /* 0x00008880a20b7816 */ /* 0x002fca00000000ff */
[----:B------:R-:W-:-:S07]  /*41d0*/  IMAD R10, R11, R22, RZ ;  /* 0x000000160b0a7224 */ /* 0x000fce00078e02ff */
.L_x_144:
[----:B------:R-:W-:Y:S05]  /*41e0*/  BSYNC B1 ;  /* 0x0000000000017941 */ /* 0x000fea0003800000 */
.L_x_143:
[----:B------:R-:W-:Y:S01]  /*41f0*/  @!P5 IMAD R77, R77, R23, R10 ;  /* 0x000000174d4dd224 */ /* 0x000fe200078e020a */
[----:B------:R-:W-:Y:S04]  /*4200*/  BSSY B1, `(.L_x_145) ;  /* 0x0000006000017945 */ /* 0x000fe80003800000 */
[----:B------:R0:W-:Y:S01]  /*4210*/  @!P5 STG.E.U8 desc[UR38][R4.64+0x69], R77 ;  /* 0x0000694d0400d986 */ /* 0x0001e2000c101126 */
[----:B------:R-:W-:Y:S05]  /*4220*/  @P6 BRA `(.L_x_146) ;  /* 0x00000000000c6947 */ /* 0x000fea0003800000 */
[----:B------:R-:W1:Y:S02]  /*4230*/  LDG.E.U8 R162, desc[UR38][R8.64+0x68] ;  /* 0x0000682608a27981 */ /* 0x000e64000c1e1100 */
[----:B-1----:R-:W-:-:S05]  /*4240*/  PRMT R11, R162, 0x8880, RZ ;  /* 0x00008880a20b7816 */ /* 0x002fca00000000ff */
[----:B------:R-:W-:-:S07]  /*4250*/  IMAD R10, R11, R22, RZ ;  /* 0x000000160b0a7224 */ /* 0x000fce00078e02ff */
.L_x_146:
[----:B------:R-:W-:Y:S05]  /*4260*/  BSYNC B1 ;  /* 0x0000000000017941 */ /* 0x000fea0003800000 */
.L_x_145:
[----:B-1----:R-:W-:Y:S01]  /*4270*/  @!P6 IMAD R11, R78, R23, R10 ;  /* 0x000000174e0be224 */ /* 0x002fe200078e020a */
[----:B------:R-:W-:Y:S04]  /*4280*/  BSSY B1, `(.L_x_147) ;  /* 0x0000006000017945 */ /* 0x000fe80003800000 */
[----:B------:R1:W-:Y:S01]  /*4290*/  @!P6 STG.E.U8 desc[UR38][R6.64+0x68], R11 ;  /* 0x0000680b0600e986 */ /* 0x0003e2000c101126 */
[----:B------:R-:W-:Y:S05]  /*42a0*/  @P2 BRA `(.L_x_148) ;  /* 0x00000000000c2947 */ /* 0x000fea0003800000 */
[----:B------:R-:W1:Y:S02]  /*42b0*/  LDG.E.U8 R162, desc[UR38][R8.64+0x69] ;  /* 0x0000692608a27981 */ /* 0x000e64000c1e1100 */
[----:B-1----:R-:W-:-:S05]  /*42c0*/  PRMT R11, R162, 0x8880, RZ ;  /* 0x00008880a20b7816 */ /* 0x002fca00000000ff */
[----:B------:R-:W-:-:S07]  /*42d0*/  IMAD R10, R11, R22, RZ ;  /* 0x000000160b0a7224 */ /* 0x000fce00078e02ff */
.L_x_148:
[----:B------:R-:W-:Y:S05]  /*42e0*/  BSYNC B1 ;  /* 0x0000000000017941 */ /* 0x000fea0003800000 */
.L_x_147:
        /* <DEDUP_REMOVED lines=12> */
.L_x_150:
[----:B------:R-:W-:Y:S05]  /*43b0*/  BSYNC B1 ;  /* 0x0000000000017941 */ /* 0x000fea0003800000 */
.L_x_149:
[----:B-1----:R-:W-:Y:S01]  /*43c0*/  @!P4 IMAD R11, R80, R23, R10 ;  /* 0x00000017500bc224 */ /* 0x002fe200078e020a */
[----:B------:R-:W-:Y:S04]  /*43d0*/  BSSY B1, `(.L_x_151) ;  /* 0x0000006000017945 */ /* 0x000fe80003800000 */
[----:B------:R1:W-:Y:S01]  /*43e0*/  @!P4 STG.E.U8 desc[UR38][R4.64+0x70], R11 ;  /* 0x0000700b0400c986 */ /* 0x0003e2000c101126 */
[----:B------:R-:W-:Y:S05]  /*43f0*/  @P3 BRA `(.L_x_152) ;  /* 0x00000000000c3947 */ /* 0x000fea0003800000 */
[----:B------:R-:W1:Y:S02]  /*4400*/  LDG.E.U8 R162, desc[UR38][R2.64+0x71] ;  /* 0x0000712602a27981 */ /* 0x000e64000c1e1100 */
[----:B-1----:R-:W-:-:S05]  /*4410*/  PRMT R11, R162, 0x8880, RZ ;  /* 0x00008880a20b7816 */ /* 0x002fca00000000ff */
[----:B------:R-:W-:-:S07]  /*4420*/  IMAD R10, R11, R22, RZ ;  /* 0x000000160b0a7224 */ /* 0x000fce00078e02ff */
.L_x_152:
[----:B------:R-:W-:Y:S05]  /*4430*/  BSYNC B1 ;  /* 0x0000000000017941 */ /* 0x000fea0003800000 */
.L_x_151:
[----:B------:R-:W-:Y:S01]  /*4440*/  @!P3 IMAD R81, R81, R23, R10 ;  /* 0x000000175151b224 */ /* 0x000fe200078e020a */
[----:B------:R-:W-:Y:S04]  /*4450*/  BSSY B1, `(.L_x_153) ;  /* 0x0000006000017945 */ /* 0x000fe80003800000 */
[----:B------:R0:W-:Y:S01]  /*4460*/  @!P3 STG.E.U8 desc[UR38][R4.64+0x71], R81 ;  /* 0x000071510400b986 */ /* 0x0001e2000c101126 */
[----:B------:R-:W-:Y:S05]  /*4470*/  @P5 BRA `(.L_x_154) ;  /* 0x00000000000c5947 */ /* 0x000fea0003800000 */
[----:B------:R-:W1:Y:S02]  /*4480*/  LDG.E.U8 R162, desc[UR38][R8.64+0x70] ;  /* 0x0000702608a27981 */ /* 0x000e64000c1e1100 */
[----:B-1----:R-:W-:-:S05]  /*4490*/  PRMT R11, R162, 0x8880, RZ ;  /* 0x00008880a20b7816 */ /* 0x002fca00000000ff */
[----:B------:R-:W-:-:S07]  /*44a0*/  IMAD R10, R11, R22, RZ ;  /* 0x000000160b0a7224 */ /* 0x000fce00078e02ff */
.L_x_154:
[----:B------:R-:W-:Y:S05]  /*44b0*/  BSYNC B1 ;  /* 0x0000000000017941 */ /* 0x000fea0003800000 */
.L_x_153:
[----:B-1----:R-:W-:Y:S01]  /*44c0*/  @!P5 IMAD R11, R82, R23, R10 ;  /* 0x00000017520bd224 */ /* 0x002fe200078e020a */
[----:B------:R-:W-:Y:S04]  /*44d0*/  BSSY B1, `(.L_x_155) ;  /* 0x0000006000017945 */ /* 0x000fe80003800000 */
[----:B------:R1:W-:Y:S01]  /*44e0*/  @!P5 STG.E.U8 desc[UR38][R6.64+0x70], R11 ;  /* 0x0000700b0600d986 */ /* 0x0003e2000c101126 */
[----:B------:R-:W-:Y:S05]  /*44f0*/  @P6 BRA `(.L_x_156) ;  /* 0x00000000000c6947 */ /* 0x000fea0003800000 */
[----:B------:R-:W1:Y:S02]  /*4500*/  LDG.E.U8 R162, desc[UR38][R8.64+0x71] ;  /* 0x0000712608a27981 */ /* 0x000e64000c1e1100 */
[----:B-1----:R-:W-:-:S05]  /*4510*/  PRMT R11, R162, 0x8880, RZ ;  /* 0x00008880a20b7816 */ /* 0x002fca00000000ff */
[----:B------:R-:W-:-:S07]  /*4520*/  IMAD R10, R11, R22, RZ ;  /* 0x000000160b0a7224 */ /* 0x000fce00078e02ff */
.L_x_156:
[----:B------:R-:W-:Y:S05]  /*4530*/  BSYNC B1 ;  /* 0x0000000000017941 */ /* 0x000fea0003800000 */
.L_x_155:
[----:B------:R-:W-:Y:S01]  /*4540*/  @!P6 IMAD R83, R83, R23, R10 ;  /* 0x000000175353e224 */ /* 0x000fe200078e020a */
[----:B------:R-:W-:Y:S04]  /*4550*/  BSSY B1, `(.L_x_157) ;  /* 0x0000006000017945 */ /* 0x000fe80003800000 */
[----:B------:R0:W-:Y:S01]  /*4560*/  @!P6 STG.E.U8 desc[UR38][R6.64+0x71], R83 ;  /* 0x000071530600e986 */ /* 0x0001e2000c101126 */
[----:B------:R-:W-:Y:S05]  /*4570*/  @P2 BRA `(.L_x_158) ;  /* 0x00000000000c2947 */ /* 0x000fea0003800000 */
[----:B------:R-:W1:Y:S02]  /*4580*/  LDG.E.U8 R162, desc[UR38][R2.64+0x78] ;  /* 0x0000782602a27981 */ /* 0x000e64000c1e1100 */
[----:B-1----:R-:W-:-:S05]  /*4590*/  PRMT R11, R162, 0x8880, RZ ;  /* 0x00008880a20b7816 */ /* 0x002fca00000000ff */
[----:B------:R-:W-:-:S07]  /*45a0*/  IMAD R10, R11, R22, RZ ;  /* 0x000000160b0a7224 */ /* 0x000fce00078e02ff */
.L_x_158:
[----:B------:R-:W-:Y:S05]  /*45b0*/  BSYNC B1 ;  /* 0x0000000000017941 */ /* 0x000fea0003800000 */
.L_x_157:
        /* <DEDUP_REMOVED lines=12> */
.L_x_160:
[----:B------:R-:W-:Y:S05]  /*4680*/  BSYNC B1 ;  /* 0x0000000000017941 */ /* 0x000fea0003800000 */
.L_x_159:
[----:B------:R-:W-:Y:S01]  /*4690*/  @!P4 IMAD R85, R85, R23, R10 ;  /* 0x000000175555c224 */ /* 0x000fe200078e020a */
[----:B------:R-:W-:Y:S04]  /*46a0*/  BSSY B1, `(.L_x_161) ;  /* 0x0000006000017945 */ /* 0x000fe80003800000 */
[----:B------:R0:W-:Y:S01]  /*46b0*/  @!P4 STG.E.U8 desc[UR38][R4.64+0x79], R85 ;  /* 0x000079550400c986 */ /* 0x0001e2000c101126 */
[----:B------:R-:W-:Y:S05]  /*46c0*/  @P3 BRA `(.L_x_162) ;  /* 0x00000000000c3947 */ /* 0x000fea0003800000 */
[----:B------:R-:W1:Y:S02]  /*46d0*/  LDG.E.U8 R162, desc[UR38][R8.64+0x78] ;  /* 0x0000782608a27981 */ /* 0x000e64000c1e1100 */
[----:B-1----:R-:W-:-:S05]  /*46e0*/  PRMT R11, R162, 0x8880, RZ ;  /* 0x00008880a20b7816 */ /* 0x002fca00000000ff */
[----:B------:R-:W-:-:S07]  /*46f0*/  IMAD R10, R11, R22, RZ ;  /* 0x000000160b0a7224 */ /* 0x000fce00078e02ff */
.L_x_162:
[----:B------:R-:W-:Y:S05]  /*4700*/  BSYNC B1 ;  /* 0x0000000000017941 */ /* 0x000fea0003800000 */
.L_x_161:
[----:B-1----:R-:W-:Y:S01]  /*4710*/  @!P3 IMAD R11, R86, R23, R10 ;  /* 0x00000017560bb224 */ /* 0x002fe200078e020a */
[----:B------:R-:W-:Y:S04]  /*4720*/  BSSY B1, `(.L_x_163) ;  /* 0x0000006000017945 */ /* 0x000fe80003800000 */
[----:B------:R1:W-:Y:S01]  /*4730*/  @!P3 STG.E.U8 desc[UR38][R6.64+0x78], R11 ;  /* 0x0000780b0600b986 */ /* 0x0003e2000c101126 */
[----:B------:R-:W-:Y:S05]  /*4740*/  @P5 BRA `(.L_x_164) ;  /* 0x00000000000c5947 */ /* 0x000fea0003800000 */
[----:B------:R-:W1:Y:S02]  /*4750*/  LDG.E.U8 R162, desc[UR38][R8.64+0x79] ;  /* 0x0000792608a27981 */ /* 0x000e64000c1e1100 */
[----:B-1----:R-:W-:-:S05]  /*4760*/  PRMT R11, R162, 0x8880, RZ ;  /* 0x00008880a20b7816 */ /* 0x002fca00000000ff */
[----:B------:R-:W-:-:S07]  /*4770*/  IMAD R10, R11, R22, RZ ;  /* 0x000000160b0a7224 */ /* 0x000fce00078e02ff */
.L_x_164:
[----:B------:R-:W-:Y:S05]  /*4780*/  BSYNC B1 ;  /* 0x0000000000017941 */ /* 0x000fea0003800000 */
.L_x_163:
[----:B------:R-:W-:Y:S01]  /*4790*/  @!P5 IMAD R87, R87, R23, R10 ;  /* 0x000000175757d224 */ /* 0x000fe200078e020a */
[----:B------:R-:W-:Y:S04]  /*47a0*/  BSSY B1, `(.L_x_165) ;  /* 0x0000006000017945 */ /* 0x000fe80003800000 */
[----:B------:R0:W-:Y:S01]  /*47b0*/  @!P5 STG.E.U8 desc[UR38][R6.64+0x79], R87 ;  /* 0x000079570600d986 */ /* 0x0001e2000c101126 */
[----:B------:R-:W-:Y:S05]  /*47c0*/  @P6 BRA `(.L_x_166) ;  /* 0x00000000000c6947 */ /* 0x000fea0003800000 */
[----:B------:R-:W1:Y:S02]  /*47d0*/  LDG.E.U8 R162, desc[UR38][R2.64+0x80] ;  /* 0x0000802602a27981 */ /* 0x000e64000c1e1100 */
[----:B-1----:R-:W-:-:S05]  /*47e0*/  PRMT R11, R162, 0x8880, RZ ;  /* 0x00008880a20b7816 */ /* 0x002fca00000000ff */
[----:B------:R-:W-:-:S07]  /*47f0*/  IMAD R10, R11, R22, RZ ;  /* 0x000000160b0a7224 */ /* 0x000fce00078e02ff */
.L_x_166:
[----:B------:R-:W-:Y:S05]  /*4800*/  BSYNC B1 ;  /* 0x0000000000017941 */ /* 0x000fea0003800000 */
.L_x_165:
[----:B-1----:R-:W-:Y:S01]  /*4810*/  @!P6 IMAD R11, R88, R23, R10 ;  /* 0x00000017580be224 */ /* 0x002fe200078e020a */
[----:B------:R-:W-:Y:S04]  /*4820*/  BSSY B1, `(.L_x_167) ;  /* 0x0000006000017945 */ /* 0x000fe80003800000 */
[----:B------:R1:W-:Y:S01]  /*4830*/  @!P6 STG.E.U8 desc[UR38][R4.64+0x80], R11 ;  /* 0x0000800b0400e986 */ /* 0x0003e2000c101126 */
[----:B------:R-:W-:Y:S05]  /*4840*/  @P2 BRA `(.L_x_168) ;  /* 0x00000000000c2947 */ /* 0x000fea0003800000 */
[----:B------:R-:W1:Y:S02]  /*4850*/  LDG.E.U8 R162, desc[UR38][R2.64+0x81] ;  /* 0x0000812602a27981 */ /* 0x000e64000c1e1100 */
[----:B-1----:R-:W-:-:S05]  /*4860*/  PRMT R11, R162, 0x8880, RZ ;  /* 0x00008880a20b7816 */ /* 0x002fca00000000ff */
[----:B------:R-:W-:-:S07]  /*4870*/  IMAD R10, R11, R22, RZ ;  /* 0x000000160b0a7224 */ /* 0x000fce00078e02ff */
.L_x_168:
[----:B------:R-:W-:Y:S05]  /*4880*/  BSYNC B1 ;  /* 0x0000000000017941 */ /* 0x000fea0003800000 */
.L_x_167:
        /* <DEDUP_REMOVED lines=12> */
.L_x_170:
[----:B------:R-:W-:Y:S05]  /*4950*/  BSYNC B1 ;  /* 0x0000000000017941 */ /* 0x000fea0003800000 */
.L_x_169:
[----:B-1----:R-:W-:Y:S01]  /*4960*/  @!P4 IMAD R11, R90, R23, R10 ;  /* 0x000000175a0bc224 */ /* 0x002fe200078e020a */
[----:B------:R-:W-:Y:S04]  /*4970*/  BSSY B1, `(.L_x_171) ;  /* 0x0000006000017945 */ /* 0x000fe80003800000 */
[----:B------:R1:W-:Y:S01]  /*4980*/  @!P4 STG.E.U8 desc[UR38][R6.64+0x80], R11 ;  /* 0x0000800b0600c986 */ /* 0x0003e2000c101126 */
[----:B------:R-:W-:Y:S05]  /*4990*/  @P3 BRA `(.L_x_172) ;  /* 0x00000000000c3947 */ /* 0x000fea0003800000 */
[----:B------:R-:W1:Y:S02]  /*49a0*/  LDG.E.U8 R162, desc[UR38][R8.64+0x81] ;  /* 0x0000812608a27981 */ /* 0x000e64000c1e1100 */
[----:B-1----:R-:W-:-:S05]  /*49b0*/  PRMT R11, R162, 0x8880, RZ ;  /* 0x00008880a20b7816 */ /* 0x002fca00000000ff */
[----:B------:R-:W-:-:S07]  /*49c0*/  IMAD R10, R11, R22, RZ ;  /* 0x000000160b0a7224 */ /* 0x000fce00078e02ff */
.L_x_172:
[----:B------:R-:W-:Y:S05]  /*49d0*/  BSYNC B1 ;  /* 0x0000000000017941 */ /* 0x000fea0003800000 */
.L_x_171:
[----:B------:R-:W-:Y:S01]  /*49e0*/  @!P3 IMAD R91, R91, R23, R10 ;  /* 0x000000175b5bb224 */ /* 0x000fe200078e020a */
[----:B------:R-:W-:Y:S04]  /*49f0*/  BSSY B1, `(.L_x_173) ;  /* 0x0000006000017945 */ /* 0x000fe80003800000 */
[----:B------:R0:W-:Y:S01]  /*4a00*/  @!P3 STG.E.U8 desc[UR38][R6.64+0x81], R91 ;  /* 0x0000815b0600b986 */ /* 0x0001e2000c101126 */
[----:B------:R-:W-:Y:S05]  /*4a10*/  @P5 BRA `(.L_x_174) ;  /* 0x00000000000c5947 */ /* 0x000fea0003800000 */
[----:B------:R-:W1:Y:S02]  /*4a20*/  LDG.E.U8 R162, desc[UR38][R2.64+0x88] ;  /* 0x0000882602a27981 */ /* 0x000e64000c1e1100 */
[----:B-1----:R-:W-:-:S05]  /*4a30*/  PRMT R11, R162, 0x8880, RZ ;  /* 0x00008880a20b7816 */ /* 0x002fca00000000ff */
[----:B------:R-:W-:-:S07]  /*4a40*/  IMAD R10, R11, R22, RZ ;  /* 0x000000160b0a7224 */ /* 0x000fce00078e02ff */
.L_x_174:
[----:B------:R-:W-:Y:S05]  /*4a50*/  BSYNC B1 ;  /* 0x0000000000017941 */ /* 0x000fea0003800000 */
.L_x_173:
[----:B-1----:R-:W-:Y:S01]  /*4a60*/  @!P5 IMAD R11, R92, R23, R10 ;  /* 0x000000175c0bd224 */ /* 0x002fe200078e020a */
[----:B------:R-:W-:Y:S04]  /*4a70*/  BSSY B1, `(.L_x_175) ;  /* 0x0000006000017945 */ /* 0x000fe80003800000 */
[----:B------:R1:W-:Y:S01]  /*4a80*/  @!P5 STG.E.U8 desc[UR38][R4.64+0x88], R11 ;  /* 0x0000880b0400d986 */ /* 0x0003e2000c101126 */
[----:B------:R-:W-:Y:S05]  /*4a90*/  @P6 BRA `(.L_x_176) ;  /* 0x00000000000c6947 */ /* 0x000fea0003800000 */
[----:B------:R-:W1:Y:S02]  /*4aa0*/  LDG.E.U8 R162, desc[UR38][R2.64+0x89] ;  /* 0x0000892602a27981 */ /* 0x000e64000c1e1100 */
[----:B-1----:R-:W-:-:S05]  /*4ab0*/  PRMT R11, R162, 0x8880, RZ ;  /* 0x00008880a20b7816 */ /* 0x002fca00000000ff */
[----:B------:R-:W-:-:S07]  /*4ac0*/  IMAD R10, R11, R22, RZ ;  /* 0x000000160b0a7224 */ /* 0x000fce00078e02ff */
.L_x_176:
[----:B------:R-:W-:Y:S05]  /*4ad0*/  BSYNC B1 ;  /* 0x0000000000017941 */ /* 0x000fea0003800000 */
.L_x_175:
[----:B------:R-:W-:Y:S01]  /*4ae0*/  @!P6 IMAD R93, R93, R23, R10 ;  /* 0x000000175d5de224 */ /* 0x000fe200078e020a */
[----:B------:R-:W-:Y:S04]  /*4af0*/  BSSY B1, `(.L_x_177) ;  /* 0x0000006000017945 */ /* 0x000fe80003800000 */
[----:B------:R0:W-:Y:S01]  /*4b00*/  @!P6 STG.E.U8 desc[UR38][R4.64+0x89], R93 ;  /* 0x0000895d0400e986 */ /* 0x0001e2000c101126 */
[----:B------:R-:W-:Y:S05]  /*4b10*/  @P2 BRA `(.L_x_178) ;  /* 0x00000000000c2947 */ /* 0x000fea0003800000 */
[----:B------:R-:W1:Y:S02]  /*4b20*/  LDG.E.U8 R162, desc[UR38][R8.64+0x88] ;  /* 0x0000882608a27981 */ /* 0x000e64000c1e1100 */
[----:B-1----:R-:W-:-:S05]  /*4b30*/  PRMT R11, R162, 0x8880, RZ ;  /* 0x00008880a20b7816 */ /* 0x002fca00000000ff */
[----:B------:R-:W-:-:S07]  /*4b40*/  IMAD R10, R11, R22, RZ ;  /* 0x000000160b0a7224 */ /* 0x000fce00078e02ff */
.L_x_178:
[----:B------:R-:W-:Y:S05]  /*4b50*/  BSYNC B1 ;  /* 0x0000000000017941 */ /* 0x000fea0003800000 */
.L_x_177:
        /* <DEDUP_REMOVED lines=12> */
.L_x_180:
[----:B------:R-:W-:Y:S05]  /*4c20*/  BSYNC B1 ;  /* 0x0000000000017941 */ /* 0x000fea0003800000 */
.L_x_179:
[----:B------:R-:W-:Y:S01]  /*4c30*/  @!P4 IMAD R95, R95, R23, R10 ;  /* 0x000000175f5fc224 */ /* 0x000fe200078e020a */
[----:B------:R-:W-:Y:S04]  /*4c40*/  BSSY B1, `(.L_x_181) ;  /* 0x0000006000017945 */ /* 0x000fe80003800000 */
[----:B------:R0:W-:Y:S01]  /*4c50*/  @!P4 STG.E.U8 desc[UR38][R6.64+0x89], R95 ;  /* 0x0000895f0600c986 */ /* 0x0001e2000c101126 */
[----:B------:R-:W-:Y:S05]  /*4c60*/  @P3 BRA `(.L_x_182) ;  /* 0x00000000000c3947 */ /* 0x000fea0003800000 */
[----:B------:R-:W1:Y:S02]  /*4c70*/  LDG.E.U8 R162, desc[UR38][R2.64+0x90] ;  /* 0x0000902602a27981 */ /* 0x000e64000c1e1100 */
[----:B-1----:R-:W-:-:S05]  /*4c80*/  PRMT R11, R162, 0x8880, RZ ;  /* 0x00008880a20b7816 */ /* 0x002fca00000000ff */
[----:B------:R-:W-:-:S07]  /*4c90*/  IMAD R10, R11, R22, RZ ;  /* 0x000000160b0a7224 */ /* 0x000fce00078e02ff */
.L_x_182:
[----:B------:R-:W-:Y:S05]  /*4ca0*/  BSYNC B1 ;  /* 0x0000000000017941 */ /* 0x000fea0003800000 */
.L_x_181:
[----:B-1----:R-:W-:Y:S01]  /*4cb0*/  @!P3 IMAD R11, R96, R23, R10 ;  /* 0x00000017600bb224 */ /* 0x002fe200078e020a */
[----:B------:R-:W-:Y:S04]  /*4cc0*/  BSSY B1, `(.L_x_183) ;  /* 0x0000006000017945 */ /* 0x000fe80003800000 */
[----:B------:R1:W-:Y:S01]  /*4cd0*/  @!P3 STG.E.U8 desc[UR38][R4.64+0x90], R11 ;  /* 0x0000900b0400b986 */ /* 0x0003e2000c101126 */
[----:B------:R-:W-:Y:S05]  /*4ce0*/  @P5 BRA `(.L_x_184) ;  /* 0x00000000000c5947 */ /* 0x000fea0003800000 */
[----:B------:R-:W1:Y:S02]  /*4cf0*/  LDG.E.U8 R162, desc[UR38][R2.64+0x91] ;  /* 0x0000912602a27981 */ /* 0x000e64000c1e1100 */
[----:B-1----:R-:W-:-:S05]  /*4d00*/  PRMT R11, R162, 0x8880, RZ ;  /* 0x00008880a20b7816 */ /* 0x002fca00000000ff */
[----:B------:R-:W-:-:S07]  /*4d10*/  IMAD R10, R11, R22, RZ ;  /* 0x000000160b0a7224 */ /* 0x000fce00078e02ff */
.L_x_184:
[----:B------:R-:W-:Y:S05]  /*4d20*/  BSYNC B1 ;  /* 0x0000000000017941 */ /* 0x000fea0003800000 */
.L_x_183:
[----:B------:R-:W-:Y:S01]  /*4d30*/  @!P5 IMAD R97, R97, R23, R10 ;  /* 0x000000176161d224 */ /* 0x000fe200078e020a */
[----:B------:R-:W-:Y:S04]  /*4d40*/  BSSY B1, `(.L_x_185) ;  /* 0x0000006000017945 */ /* 0x000fe80003800000 */
[----:B------:R0:W-:Y:S01]  /*4d50*/  @!P5 STG.E.U8 desc[UR38][R4.64+0x91], R97 ;  /* 0x000091610400d986 */ /* 0x0001e2000c101126 */
[----:B------:R-:W-:Y:S05]  /*4d60*/  @P6 BRA `(.L_x_186) ;  /* 0x00000000000c6947 */ /* 0x000fea0003800000 */
[----:B------:R-:W1:Y:S02]  /*4d70*/  LDG.E.U8 R162, desc[UR38][R8.64+0x90] ;  /* 0x0000902608a27981 */ /* 0x000e64000c1e1100 */
[----:B-1----:R-:W-:-:S05]  /*4d80*/  PRMT R11, R162, 0x8880, RZ ;  /* 0x00008880a20b7816 */ /* 0x002fca00000000ff */
[----:B------:R-:W-:-:S07]  /*4d90*/  IMAD R10, R11, R22, RZ ;  /* 0x000000160b0a7224 */ /* 0x000fce00078e02ff */
.L_x_186:
[----:B------:R-:W-:Y:S05]  /*4da0*/  BSYNC B1 ;  /* 0x0000000000017941 */ /* 0x000fea0003800000 */
.L_x_185:
[----:B-1----:R-:W-:Y:S01]  /*4db0*/  @!P6 IMAD R11, R98, R23, R10 ;  /* 0x00000017620be224 */ /* 0x002fe200078e020a */
[----:B------:R-:W-:Y:S04]  /*4dc0*/  BSSY B1, `(.L_x_187) ;  /* 0x0000006000017945 */ /* 0x000fe80003800000 */
[----:B------:R1:W-:Y:S01]  /*4dd0*/  @!P6 STG.E.U8 desc[UR38][R6.64+0x90], R11 ;  /* 0x0000900b0600e986 */ /* 0x0003e2000c101126 */
[----:B------:R-:W-:Y:S05]  /*4de0*/  @P2 BRA `(.L_x_188) ;  /* 0x00000000000c2947 */ /* 0x000fea0003800000 */
[----:B------:R-:W1:Y:S02]  /*4df0*/  LDG.E.U8 R162, desc[UR38][R8.64+0x91] ;  /* 0x0000912608a27981 */ /* 0x000e64000c1e1100 */
[----:B-1----:R-:W-:-:S05]  /*4e00*/  PRMT R11, R162, 0x8880, RZ ;  /* 0x00008880a20b7816 */ /* 0x002fca00000000ff */
[----:B------:R-:W-:-:S07]  /*4e10*/  IMAD R10, R11, R22, RZ ;  /* 0x000000160b0a7224 */ /* 0x000fce00078e02ff */
.L_x_188:
[----:B------:R-:W-:Y:S05]  /*4e20*/  BSYNC B1 ;  /* 0x0000000000017941 */ /* 0x000fea0003800000 */
.L_x_187:
        /* <DEDUP_REMOVED lines=12> */
.L_x_190:
[----:B------:R-:W-:Y:S05]  /*4ef0*/  BSYNC B1 ;  /* 0x0000000000017941 */ /* 0x000fea0003800000 */
.L_x_189:
[----:B-1----:R-:W-:Y:S01]  /*4f00*/  @!P4 IMAD R11, R100, R23, R10 ;  /* 0x00000017640bc224 */ /* 0x002fe200078e020a */
[----:B------:R-:W-:Y:S04]  /*4f10*/  BSSY B1, `(.L_x_191) ;  /* 0x0000006000017945 */ /* 0x000fe80003800000 */
[----:B------:R1:W-:Y:S01]  /*4f20*/  @!P4 STG.E.U8 desc[UR38][R4.64+0x98], R11 ;  /* 0x0000980b0400c986 */ /* 0x0003e2000c101126 */
[----:B------:R-:W-:Y:S05]  /*4f30*/  @P3 BRA `(.L_x_192) ;  /* 0x00000000000c3947 */ /* 0x000fea0003800000 */
[----:B------:R-:W1:Y:S02]  /*4f40*/  LDG.E.U8 R162, desc[UR38][R2.64+0x99] ;  /* 0x0000992602a27981 */ /* 0x000e64000c1e1100 */
[----:B-1----:R-:W-:-:S05]  /*4f50*/  PRMT R11, R162, 0x8880, RZ ;  /* 0x00008880a20b7816 */ /* 0x002fca00000000ff */
[----:B------:R-:W-:-:S07]  /*4f60*/  IMAD R10, R11, R22, RZ ;  /* 0x000000160b0a7224 */ /* 0x000fce00078e02ff */
.L_x_192:
[----:B------:R-:W-:Y:S05]  /*4f70*/  BSYNC B1 ;  /* 0x0000000000017941 */ /* 0x000fea0003800000 */
.L_x_191:
[----:B------:R-:W-:Y:S01]  /*4f80*/  @!P3 IMAD R101, R101, R23, R10 ;  /* 0x000000176565b224 */ /* 0x000fe200078e020a */
[----:B------:R-:W-:Y:S04]  /*4f90*/  BSSY B1, `(.L_x_193) ;  /* 0x0000006000017945 */ /* 0x000fe80003800000 */
[----:B------:R0:W-:Y:S01]  /*4fa0*/  @!P3 STG.E.U8 desc[UR38][R4.64+0x99], R101 ;  /* 0x000099650400b986 */ /* 0x0001e2000c101126 */
[----:B------:R-:W-:Y:S05]  /*4fb0*/  @P5 BRA `(.L_x_194) ;  /* 0x00000000000c5947 */ /* 0x000fea0003800000 */
[----:B------:R-:W1:Y:S02]  /*4fc0*/  LDG.E.U8 R162, desc[UR38][R8.64+0x98] ;  /* 0x0000982608a27981 */ /* 0x000e64000c1e1100 */
[----:B-1----:R-:W-:-:S05]  /*4fd0*/  PRMT R11, R162, 0x8880, RZ ;  /* 0x00008880a20b7816 */ /* 0x002fca00000000ff */
[----:B------:R-:W-:-:S07]  /*4fe0*/  IMAD R10, R11, R22, RZ ;  /* 0x000000160b0a7224 */ /* 0x000fce00078e02ff */
.L_x_194:
[----:B------:R-:W-:Y:S05]  /*4ff0*/  BSYNC B1 ;  /* 0x0000000000017941 */ /* 0x000fea0003800000 */
.L_x_193:
[----:B-1----:R-:W-:Y:S01]  /*5000*/  @!P5 IMAD R11, R102, R23, R10 ;  /* 0x00000017660bd224 */ /* 0x002fe200078e020a */
[----:B------:R-:W-:Y:S04]  /*5010*/  BSSY B1, `(.L_x_195) ;  /* 0x0000006000017945 */ /* 0x000fe80003800000 */
[----:B------:R1:W-:Y:S01]  /*5020*/  @!P5 STG.E.U8 desc[UR38][R6.64+0x98], R11 ;  /* 0x0000980b0600d986 */ /* 0x0003e2000c101126 */
[----:B------:R-:W-:Y:S05]  /*5030*/  @P6 BRA `(.L_x_196) ;  /* 0x00000000000c6947 */ /* 0x000fea0003800000 */
[----:B------:R-:W1:Y:S02]  /*5040*/  LDG.E.U8 R162, desc[UR38][R8.64+0x99] ;  /* 0x0000992608a27981 */ /* 0x000e64000c1e1100 */
[----:B-1----:R-:W-:-:S05]  /*5050*/  PRMT R11, R162, 0x8880, RZ ;  /* 0x00008880a20b7816 */ /* 0x002fca00000000ff */
[----:B------:R-:W-:-:S07]  /*5060*/  IMAD R10, R11, R22, RZ ;  /* 0x000000160b0a7224 */ /* 0x000fce00078e02ff */
.L_x_196:
[----:B------:R-:W-:Y:S05]  /*5070*/  BSYNC B1 ;  /* 0x0000000000017941 */ /* 0x000fea0003800000 */
.L_x_195:
[----:B------:R-:W-:Y:S01]  /*5080*/  @!P6 IMAD R103, R103, R23, R10 ;  /* 0x000000176767e224 */ /* 0x000fe200078e020a */
[----:B------:R-:W-:Y:S04]  /*5090*/  BSSY B1, `(.L_x_197) ;  /* 0x0000006000017945 */ /* 0x000fe80003800000 */
[----:B------:R0:W-:Y:S01]  /*50a0*/  @!P6 STG.E.U8 desc[UR38][R6.64+0x99], R103 ;  /* 0x000099670600e986 */ /* 0x0001e2000c101126 */
[----:B------:R-:W-:Y:S05]  /*50b0*/  @P2 BRA `(.L_x_198) ;  /* 0x00000000000c2947 */ /* 0x000fea0003800000 */
[----:B------:R-:W1:Y:S02]  /*50c0*/  LDG.E.U8 R162, desc[UR38][R2.64+0xa0] ;  /* 0x0000a02602a27981 */ /* 0x000e64000c1e1100 */
[----:B-1----:R-:W-:-:S05]  /*50d0*/  PRMT R11, R162, 0x8880, RZ ;  /* 0x00008880a20b7816 */ /* 0x002fca00000000ff */
[----:B------:R-:W-:-:S07]  /*50e0*/  IMAD R10, R11, R22, RZ ;  /* 0x000000160b0a7224 */ /* 0x000fce00078e02ff */
.L_x_198:
[----:B------:R-:W-:Y:S05]  /*50f0*/  BSYNC B1 ;  /* 0x0000000000017941 */ /* 0x000fea0003800000 */
.L_x_197:
        /* <DEDUP_REMOVED lines=12> */
.L_x_200:
[----:B------:R-:W-:Y:S05]  /*51c0*/  BSYNC B1 ;  /* 0x0000000000017941 */ /* 0x000fea0003800000 */
.L_x_199:
[----:B------:R-:W-:Y:S01]  /*51d0*/  @!P4 IMAD R105, R105, R23, R10 ;  /* 0x000000176969c224 */ /* 0x000fe200078e020a */
[----:B------:R-:W-:Y:S04]  /*51e0*/  BSSY B1, `(.L_x_201) ;  /* 0x0000006000017945 */ /* 0x000fe80003800000 */
[----:B------:R0:W-:Y:S01]  /*51f0*/  @!P4 STG.E.U8 desc[UR38][R4.64+0xa1], R105 ;  /* 0x0000a1690400c986 */ /* 0x0001e2000c101126 */
[----:B------:R-:W-:Y:S05]  /*5200*/  @P3 BRA `(.L_x_202) ;  /* 0x00000000000c3947 */ /* 0x000fea0003800000 */
[----:B------:R-:W1:Y:S02]  /*5210*/  LDG.E.U8 R162, desc[UR38][R8.64+0xa0] ;  /* 0x0000a02608a27981 */ /* 0x000e64000c1e1100 */
[----:B-1----:R-:W-:-:S05]  /*5220*/  PRMT R11, R162, 0x8880, RZ ;  /* 0x00008880a20b7816 */ /* 0x002fca00000000ff */
[----:B------:R-:W-:-:S07]  /*5230*/  IMAD R10, R11, R22, RZ ;  /* 0x000000160b0a7224 */ /* 0x000fce00078e02ff */
.L_x_202:
[----:B------:R-:W-:Y:S05]  /*5240*/  BSYNC B1 ;  /* 0x0000000000017941 */ /* 0x000fea0003800000 */
.L_x_201:
[----:B-1----:R-:W-:Y:S01]  /*5250*/  @!P3 IMAD R11, R106, R23, R10 ;  /* 0x000000176a0bb224 */ /* 0x002fe200078e020a */
[----:B------:R-:W-:Y:S04]  /*5260*/  BSSY B1, `(.L_x_203) ;  /* 0x0000006000017945 */ /* 0x000fe80003800000 */
[----:B------:R1:W-:Y:S01]  /*5270*/  @!P3 STG.E.U8 desc[UR38][R6.64+0xa0], R11 ;  /* 0x0000a00b0600b986 */ /* 0x0003e2000c101126 */
[----:B------:R-:W-:Y:S05]  /*5280*/  @P5 BRA `(.L_x_204) ;  /* 0x00000000000c5947 */ /* 0x000fea0003800000 */
[----:B------:R-:W1:Y:S02]  /*5290*/  LDG.E.U8 R162, desc[UR38][R8.64+0xa1] ;  /* 0x0000a12608a27981 */ /* 0x000e64000c1e1100 */
[----:B-1----:R-:W-:-:S05]  /*52a0*/  PRMT R11, R162, 0x8880, RZ ;  /* 0x00008880a20b7816 */ /* 0x002fca00000000ff */
[----:B------:R-:W-:-:S07]  /*52b0*/  IMAD R10, R11, R22, RZ ;  /* 0x000000160b0a7224 */ /* 0x000fce00078e02ff */
.L_x_204:
[----:B------:R-:W-:Y:S05]  /*52c0*/  BSYNC B1 ;  /* 0x0000000000017941 */ /* 0x000fea0003800000 */
.L_x_203:
[----:B------:R-:W-:Y:S01]  /*52d0*/  @!P5 IMAD R107, R107, R23, R10 ;  /* 0x000000176b6bd224 */ /* 0x000fe200078e020a */
[----:B------:R-:W-:Y:S04]  /*52e0*/  BSSY B1, `(.L_x_205) ;  /* 0x0000006000017945 */ /* 0x000fe80003800000 */
[----:B------:R0:W-:Y:S01]  /*52f0*/  @!P5 STG.E.U8 desc[UR38][R6.64+0xa1], R107 ;  /* 0x0000a16b0600d986 */ /* 0x0001e2000c101126 */
[----:B------:R-:W-:Y:S05]  /*5300*/  @P6 BRA `(.L_x_206) ;  /* 0x00000000000c6947 */ /* 0x000fea0003800000 */
[----:B------:R-:W1:Y:S02]  /*5310*/  LDG.E.U8 R162, desc[UR38][R2.64+0xa8] ;  /* 0x0000a82602a27981 */ /* 0x000e64000c1e1100 */
[----:B-1----:R-:W-:-:S05]  /*5320*/  PRMT R11, R162, 0x8880, RZ ;  /* 0x00008880a20b7816 */ /* 0x002fca00000000ff */
[----:B------:R-:W-:-:S07]  /*5330*/  IMAD R10, R11, R22, RZ ;  /* 0x000000160b0a7224 */ /* 0x000fce00078e02ff */
.L_x_206:
[----:B------:R-:W-:Y:S05]  /*5340*/  BSYNC B1 ;  /* 0x0000000000017941 */ /* 0x000fea0003800000 */
.L_x_205:
[----:B-1----:R-:W-:Y:S01]  /*5350*/  @!P6 IMAD R11, R108, R23, R10 ;  /* 0x000000176c0be224 */ /* 0x002fe200078e020a */
[----:B------:R-:W-:Y:S04]  /*5360*/  BSSY B1, `(.L_x_207) ;  /* 0x0000006000017945 */ /* 0x000fe80003800000 */
[----:B------:R1:W-:Y:S01]  /*5370*/  @!P6 STG.E.U8 desc[UR38][R4.64+0xa8], R11 ;  /* 0x0000a80b0400e986 */ /* 0x0003e2000c101126 */
[----:B------:R-:W-:Y:S05]  /*5380*/  @P2 BRA `(.L_x_208) ;  /* 0x00000000000c2947 */ /* 0x000fea0003800000 */
[----:B------:R-:W1:Y:S02]  /*5390*/  LDG.E.U8 R162, desc[UR38][R2.64+0xa9] ;  /* 0x0000a92602a27981 */ /* 0x000e64000c1e1100 */
[----:B-1----:R-:W-:-:S05]  /*53a0*/  PRMT R11, R162, 0x8880, RZ ;  /* 0x00008880a20b7816 */ /* 0x002fca00000000ff */
[----:B------:R-:W-:-:S07]  /*53b0*/  IMAD R10, R11, R22, RZ ;  /* 0x000000160b0a7224 */ /* 0x000fce00078e02ff */
.L_x_208:
[----:B------:R-:W-:Y:S05]  /*53c0*/  BSYNC B1 ;  /* 0x0000000000017941 */ /* 0x000fea0003800000 */
.L_x_207:
        /* <DEDUP_REMOVED lines=12> */
.L_x_210:
[----:B------:R-:W-:Y:S05]  /*5490*/  BSYNC B1 ;  /* 0x0000000000017941 */ /* 0x000fea0003800000 */
.L_x_209:
[----:B-1----:R-:W-:Y:S01]  /*54a0*/  @!P4 IMAD R11, R110, R23, R10 ;  /* 0x000000176e0bc224 */ /* 0x002fe200078e020a */
[----:B------:R-:W-:Y:S04]  /*54b0*/  BSSY B1, `(.L_x_211) ;  /* 0x0000006000017945 */ /* 0x000fe80003800000 */
[----:B------:R1:W-:Y:S01]  /*54c0*/  @!P4 STG.E.U8 desc[UR38][R6.64+0xa8], R11 ;  /* 0x0000a80b0600c986 */ /* 0x0003e2000c101126 */
[----:B------:R-:W-:Y:S05]  /*54d0*/  @P3 BRA `(.L_x_212) ;  /* 0x00000000000c3947 */ /* 0x000fea0003800000 */
[----:B------:R-:W1:Y:S02]  /*54e0*/  LDG.E.U8 R162, desc[UR38][R8.64+0xa9] ;  /* 0x0000a92608a27981 */ /* 0x000e64000c1e1100 */
[----:B-1----:R-:W-:-:S05]  /*54f0*/  PRMT R11, R162, 0x8880, RZ ;  /* 0x00008880a20b7816 */ /* 0x002fca00000000ff */
[----:B------:R-:W-:-:S07]  /*5500*/  IMAD R10, R11, R22, RZ ;  /* 0x000000160b0a7224 */ /* 0x000fce00078e02ff */
.L_x_212:
[----:B------:R-:W-:Y:S05]  /*5510*/  BSYNC B1 ;  /* 0x0000000000017941 */ /* 0x000fea0003800000 */
.L_x_211:
[----:B------:R-:W-:Y:S01]  /*5520*/  @!P3 IMAD R111, R111, R23, R10 ;  /* 0x000000176f6fb224 */ /* 0x000fe200078e020a */
[----:B------:R-:W-:Y:S04]  /*5530*/  BSSY B1, `(.L_x_213) ;  /* 0x0000006000017945 */ /* 0x000fe80003800000 */
[----:B------:R0:W-:Y:S01]  /*5540*/  @!P3 STG.E.U8 desc[UR38][R6.64+0xa9], R111 ;  /* 0x0000a96f0600b986 */ /* 0x0001e2000c101126 */
[----:B------:R-:W-:Y:S05]  /*5550*/  @P5 BRA `(.L_x_214) ;  /* 0x00000000000c5947 */ /* 0x000fea0003800000 */
[----:B------:R-:W1:Y:S02]  /*5560*/  LDG.E.U8 R162, desc[UR38][R2.64+0xb0] ;  /* 0x0000b02602a27981 */ /* 0x000e64000c1e1100 */
[----:B-1----:R-:W-:-:S05]  /*5570*/  PRMT R11, R162, 0x8880, RZ ;  /* 0x00008880a20b7816 */ /* 0x002fca00000000ff */
[----:B------:R-:W-:-:S07]  /*5580*/  IMAD R10, R11, R22, RZ ;  /* 0x000000160b0a7224 */ /* 0x000fce00078e02ff */
.L_x_214:
[----:B------:R-:W-:Y:S05]  /*5590*/  BSYNC B1 ;  /* 0x0000000000017941 */ /* 0x000fea0003800000 */
.L_x_213:
[----:B-1----:R-:W-:Y:S01]  /*55a0*/  @!P5 IMAD R11, R112, R23, R10 ;  /* 0x00000017700bd224 */ /* 0x002fe200078e020a */
[----:B------:R-:W-:Y:S04]  /*55b0*/  BSSY B1, `(.L_x_215) ;  /* 0x0000006000017945 */ /* 0x000fe80003800000 */
[----:B------:R1:W-:Y:S01]  /*55c0*/  @!P5 STG.E.U8 desc[UR38][R4.64+0xb0], R11 ;  /* 0x0000b00b0400d986 */ /* 0x0003e2000c101126 */
[----:B------:R-:W-:Y:S05]  /*55d0*/  @P6 BRA `(.L_x_216) ;  /* 0x00000000000c6947 */ /* 0x000fea0003800000 */
[----:B------:R-:W1:Y:S02]  /*55e0*/  LDG.E.U8 R162, desc[UR38][R2.64+0xb1] ;  /* 0x0000b12602a27981 */ /* 0x000e64000c1e1100 */
[----:B-1----:R-:W-:-:S05]  /*55f0*/  PRMT R11, R162, 0x8880, RZ ;  /* 0x00008880a20b7816 */ /* 0x002fca00000000ff */
[----:B------:R-:W-:-:S07]  /*5600*/  IMAD R10, R11, R22, RZ ;  /* 0x000000160b0a7224 */ /* 0x000fce00078e02ff */
.L_x_216:
[----:B------:R-:W-:Y:S05]  /*5610*/  BSYNC B1 ;  /* 0x0000000000017941 */ /* 0x000fea0003800000 */
.L_x_215:
[----:B------:R-:W-:Y:S01]  /*5620*/  @!P6 IMAD R113, R113, R23, R10 ;  /* 0x000000177171e224 */ /* 0x000fe200078e020a */
[----:B------:R-:W-:Y:S04]  /*5630*/  BSSY B1, `(.L_x_217) ;  /* 0x0000006000017945 */ /* 0x000fe80003800000 */
[----:B------:R0:W-:Y:S01]  /*5640*/  @!P6 STG.E.U8 desc[UR38][R4.64+0xb1], R113 ;  /* 0x0000b1710400e986 */ /* 0x0001e2000c101126 */
[----:B------:R-:W-:Y:S05]  /*5650*/  @P2 BRA `(.L_x_218) ;  /* 0x00000000000c2947 */ /* 0x000fea0003800000 */
[----:B------:R-:W1:Y:S02]  /*5660*/  LDG.E.U8 R162, desc[UR38][R8.64+0xb0] ;  /* 0x0000b02608a27981 */ /* 0x000e64000c1e1100 */
[----:B-1----:R-:W-:-:S05]  /*5670*/  PRMT R11, R162, 0x8880, RZ ;  /* 0x00008880a20b7816 */ /* 0x002fca00000000ff */
[----:B------:R-:W-:-:S07]  /*5680*/  IMAD R10, R11, R22, RZ ;  /* 0x000000160b0a7224 */ /* 0x000fce00078e02ff */
.L_x_218:
[----:B------:R-:W-:Y:S05]  /*5690*/  BSYNC B1 ;  /* 0x0000000000017941 */ /* 0x000fea0003800000 */
.L_x_217:
        /* <DEDUP_REMOVED lines=12> */
.L_x_220:
[----:B------:R-:W-:Y:S05]  /*5760*/  BSYNC B1 ;  /* 0x0000000000017941 */ /* 0x000fea0003800000 */
.L_x_219:
[----:B------:R-:W-:Y:S01]  /*5770*/  @!P4 IMAD R115, R115, R23, R10 ;  /* 0x000000177373c224 */ /* 0x000fe200078e020a */
[----:B------:R-:W-:Y:S04]  /*5780*/  BSSY B1, `(.L_x_221) ;  /* 0x0000006000017945 */ /* 0x000fe80003800000 */
[----:B------:R0:W-:Y:S01]  /*5790*/  @!P4 STG.E.U8 desc[UR38][R6.64+0xb1], R115 ;  /* 0x0000b1730600c986 */ /* 0x0001e2000c101126 */
[----:B------:R-:W-:Y:S05]  /*57a0*/  @P3 BRA `(.L_x_222) ;  /* 0x00000000000c3947 */ /* 0x000fea0003800000 */
[----:B------:R-:W1:Y:S02]  /*57b0*/  LDG.E.U8 R162, desc[UR38][R2.64+0xb8] ;  /* 0x0000b82602a27981 */ /* 0x000e64000c1e1100 */
[----:B-1----:R-:W-:-:S05]  /*57c0*/  PRMT R11, R162, 0x8880, RZ ;  /* 0x00008880a20b7816 */ /* 0x002fca00000000ff */
[----:B------:R-:W-:-:S07]  /*57d0*/  IMAD R10, R11, R22, RZ ;  /* 0x000000160b0a7224 */ /* 0x000fce00078e02ff */
.L_x_222:
[----:B------:R-:W-:Y:S05]  /*57e0*/  BSYNC B1 ;  /* 0x0000000000017941 */ /* 0x000fea0003800000 */
.L_x_221:
[----:B-1----:R-:W-:Y:S01]  /*57f0*/  @!P3 IMAD R11, R116, R23, R10 ;  /* 0x00000017740bb224 */ /* 0x002fe200078e020a */
[----:B------:R-:W-:Y:S04]  /*5800*/  BSSY B1, `(.L_x_223) ;  /* 0x0000006000017945 */ /* 0x000fe80003800000 */
[----:B------:R1:W-:Y:S01]  /*5810*/  @!P3 STG.E.U8 desc[UR38][R4.64+0xb8], R11 ;  /* 0x0000b80b0400b986 */ /* 0x0003e2000c101126 */
[----:B------:R-:W-:Y:S05]  /*5820*/  @P5 BRA `(.L_x_224) ;  /* 0x00000000000c5947 */ /* 0x000fea0003800000 */
[----:B------:R-:W1:Y:S02]  /*5830*/  LDG.E.U8 R162, desc[UR38][R2.64+0xb9] ;  /* 0x0000b92602a27981 */ /* 0x000e64000c1e1100 */
[----:B-1----:R-:W-:-:S05]  /*5840*/  PRMT R11, R162, 0x8880, RZ ;  /* 0x00008880a20b7816 */ /* 0x002fca00000000ff */
[----:B------:R-:W-:-:S07]  /*5850*/  IMAD R10, R11, R22, RZ ;  /* 0x000000160b0a7224 */ /* 0x000fce00078e02ff */
.L_x_224:
[----:B------:R-:W-:Y:S05]  /*5860*/  BSYNC B1 ;  /* 0x0000000000017941 */ /* 0x000fea0003800000 */
.L_x_223:
[----:B------:R-:W-:Y:S01]  /*5870*/  @!P5 IMAD R117, R117, R23, R10 ;  /* 0x000000177575d224 */ /* 0x000fe200078e020a */
[----:B------:R-:W-:Y:S04]  /*5880*/  BSSY B1, `(.L_x_225) ;  /* 0x0000006000017945 */ /* 0x000fe80003800000 */
[----:B------:R0:W-:Y:S01]  /*5890*/  @!P5 STG.E.U8 desc[UR38][R4.64+0xb9], R117 ;  /* 0x0000b9750400d986 */ /* 0x0001e2000c101126 */
[----:B------:R-:W-:Y:S05]  /*58a0*/  @P6 BRA `(.L_x_226) ;  /* 0x00000000000c6947 */ /* 0x000fea0003800000 */
[----:B------:R-:W1:Y:S02]  /*58b0*/  LDG.E.U8 R162, desc[UR38][R8.64+0xb8] ;  /* 0x0000b82608a27981 */ /* 0x000e64000c1e1100 */
[----:B-1----:R-:W-:-:S05]  /*58c0*/  PRMT R11, R162, 0x8880, RZ ;  /* 0x00008880a20b7816 */ /* 0x002fca00000000ff */
[----:B------:R-:W-:-:S07]  /*58d0*/  IMAD R10, R11, R22, RZ ;  /* 0x000000160b0a7224 */ /* 0x000fce00078e02ff */
.L_x_226:
[----:B------:R-:W-:Y:S05]  /*58e0*/  BSYNC B1 ;  /* 0x0000000000017941 */ /* 0x000fea0003800000 */
.L_x_225:
[----:B-1----:R-:W-:Y:S01]  /*58f0*/  @!P6 IMAD R11, R118, R23, R10 ;  /* 0x00000017760be224 */ /* 0x002fe200078e020a */
[----:B------:R-:W-:Y:S04]  /*5900*/  BSSY B1, `(.L_x_227) ;  /* 0x0000006000017945 */ /* 0x000fe80003800000 */
[----:B------:R1:W-:Y:S01]  /*5910*/  @!P6 STG.E.U8 desc[UR38][R6.64+0xb8], R11 ;  /* 0x0000b80b0600e986 */ /* 0x0003e2000c101126 */
[----:B------:R-:W-:Y:S05]  /*5920*/  @P2 BRA `(.L_x_228) ;  /* 0x00000000000c2947 */ /* 0x000fea0003800000 */
[----:B------:R-:W1:Y:S02]  /*5930*/  LDG.E.U8 R162, desc[UR38][R8.64+0xb9] ;  /* 0x0000b92608a27981 */ /* 0x000e64000c1e1100 */
[----:B-1----:R-:W-:-:S05]  /*5940*/  PRMT R11, R162, 0x8880, RZ ;  /* 0x00008880a20b7816 */ /* 0x002fca00000000ff */
[----:B------:R-:W-:-:S07]  /*5950*/  IMAD R10, R11, R22, RZ ;  /* 0x000000160b0a7224 */ /* 0x000fce00078e02ff */
.L_x_228:
[----:B------:R-:W-:Y:S05]  /*5960*/  BSYNC B1 ;  /* 0x0000000000017941 */ /* 0x000fea0003800000 */
.L_x_227:
        /* <DEDUP_REMOVED lines=12> */
.L_x_230:
[----:B------:R-:W-:Y:S05]  /*5a30*/  BSYNC B1 ;  /* 0x0000000000017941 */ /* 0x000fea0003800000 */
.L_x_229:
[----:B-1----:R-:W-:Y:S01]  /*5a40*/  @!P4 IMAD R11, R120, R23, R10 ;  /* 0x00000017780bc224 */ /* 0x002fe200078e020a */
[----:B------:R-:W-:Y:S04]  /*5a50*/  BSSY B1, `(.L_x_231) ;  /* 0x0000006000017945 */ /* 0x000fe80003800000 */
[----:B------:R1:W-:Y:S01]  /*5a60*/  @!P4 STG.E.U8 desc[UR38][R4.64+0xc0], R11 ;  /* 0x0000c00b0400c986 */ /* 0x0003e2000c101126 */
[----:B------:R-:W-:Y:S05]  /*5a70*/  @P3 BRA `(.L_x_232) ;  /* 0x00000000000c3947 */ /* 0x000fea0003800000 */
[----:B------:R-:W1:Y:S02]  /*5a80*/  LDG.E.U8 R162, desc[UR38][R2.64+0xc1] ;  /* 0x0000c12602a27981 */ /* 0x000e64000c1e1100 */
[----:B-1----:R-:W-:-:S05]  /*5a90*/  PRMT R11, R162, 0x8880, RZ ;  /* 0x00008880a20b7816 */ /* 0x002fca00000000ff */
[----:B------:R-:W-:-:S07]  /*5aa0*/  IMAD R10, R11, R22, RZ ;  /* 0x000000160b0a7224 */ /* 0x000fce00078e02ff */
.L_x_232:
[----:B------:R-:W-:Y:S05]  /*5ab0*/  BSYNC B1 ;  /* 0x0000000000017941 */ /* 0x000fea0003800000 */
.L_x_231:
[----:B------:R-:W-:Y:S01]  /*5ac0*/  @!P3 IMAD R121, R121, R23, R10 ;  /* 0x000000177979b224 */ /* 0x000fe200078e020a */
[----:B------:R-:W-:Y:S04]  /*5ad0*/  BSSY B1, `(.L_x_233) ;  /* 0x0000006000017945 */ /* 0x000fe80003800000 */
[----:B------:R0:W-:Y:S01]  /*5ae0*/  @!P3 STG.E.U8 desc[UR38][R4.64+0xc1], R121 ;  /* 0x0000c1790400b986 */ /* 0x0001e2000c101126 */
[----:B------:R-:W-:Y:S05]  /*5af0*/  @P5 BRA `(.L_x_234) ;  /* 0x00000000000c5947 */ /* 0x000fea0003800000 */
[----:B------:R-:W1:Y:S02]  /*5b00*/  LDG.E.U8 R162, desc[UR38][R8.64+0xc0] ;  /* 0x0000c02608a27981 */ /* 0x000e64000c1e1100 */
[----:B-1----:R-:W-:-:S05]  /*5b10*/  PRMT R11, R162, 0x8880, RZ ;  /* 0x00008880a20b7816 */ /* 0x002fca00000000ff */
[----:B------:R-:W-:-:S07]  /*5b20*/  IMAD R10, R11, R22, RZ ;  /* 0x000000160b0a7224 */ /* 0x000fce00078e02ff */
.L_x_234:
[----:B------:R-:W-:Y:S05]  /*5b30*/  BSYNC B1 ;  /* 0x0000000000017941 */ /* 0x000fea0003800000 */
.L_x_233:
[----:B-1----:R-:W-:Y:S01]  /*5b40*/  @!P5 IMAD R11, R122, R23, R10 ;  /* 0x000000177a0bd224 */ /* 0x002fe200078e020a */
[----:B------:R-:W-:Y:S04]  /*5b50*/  BSSY B1, `(.L_x_235) ;  /* 0x0000006000017945 */ /* 0x000fe80003800000 */
[----:B------:R1:W-:Y:S01]  /*5b60*/  @!P5 STG.E.U8 desc[UR38][R6.64+0xc0], R11 ;  /* 0x0000c00b0600d986 */ /* 0x0003e2000c101126 */
[----:B------:R-:W-:Y:S05]  /*5b70*/  @P6 BRA `(.L_x_236) ;  /* 0x00000000000c6947 */ /* 0x000fea0003800000 */
[----:B------:R-:W1:Y:S02]  /*5b80*/  LDG.E.U8 R162, desc[UR38][R8.64+0xc1] ;  /* 0x0000c12608a27981 */ /* 0x000e64000c1e1100 */
[----:B-1----:R-:W-:-:S05]  /*5b90*/  PRMT R11, R162, 0x8880, RZ ;  /* 0x00008880a20b7816 */ /* 0x002fca00000000ff */
[----:B------:R-:W-:-:S07]  /*5ba0*/  IMAD R10, R11, R22, RZ ;  /* 0x000000160b0a7224 */ /* 0x000fce00078e02ff */
.L_x_236:
[----:B------:R-:W-:Y:S05]  /*5bb0*/  BSYNC B1 ;  /* 0x0000000000017941 */ /* 0x000fea0003800000 */
.L_x_235:
[----:B------:R-:W-:Y:S01]  /*5bc0*/  @!P6 IMAD R123, R123, R23, R10 ;  /* 0x000000177b7be224 */ /* 0x000fe200078e020a */
[----:B------:R-:W-:Y:S04]  /*5bd0*/  BSSY B1, `(.L_x_237) ;  /* 0x0000006000017945 */ /* 0x000fe80003800000 */
[----:B------:R0:W-:Y:S01]  /*5be0*/  @!P6 STG.E.U8 desc[UR38][R6.64+0xc1], R123 ;  /* 0x0000c17b0600e986 */ /* 0x0001e2000c101126 */
[----:B------:R-:W-:Y:S05]  /*5bf0*/  @P2 BRA `(.L_x_238) ;  /* 0x00000000000c2947 */ /* 0x000fea0003800000 */
[----:B------:R-:W1:Y:S02]  /*5c00*/  LDG.E.U8 R162, desc[UR38][R2.64+0xc8] ;  /* 0x0000c82602a27981 */ /* 0x000e64000c1e1100 */
[----:B-1----:R-:W-:-:S05]  /*5c10*/  PRMT R11, R162, 0x8880, RZ ;  /* 0x00008880a20b7816 */ /* 0x002fca00000000ff */
[----:B------:R-:W-:-:S07]  /*5c20*/  IMAD R10, R11, R22, RZ ;  /* 0x000000160b0a7224 */ /* 0x000fce00078e02ff */
.L_x_238:
[----:B------:R-:W-:Y:S05]  /*5c30*/  BSYNC B1 ;  /* 0x0000000000017941 */ /* 0x000fea0003800000 */
.L_x_237:
        /* <DEDUP_REMOVED lines=12> */
.L_x_240:
[----:B------:R-:W-:Y:S05]  /*5d00*/  BSYNC B1 ;  /* 0x0000000000017941 */ /* 0x000fea0003800000 */
.L_x_239:
[----:B------:R-:W-:Y:S01]  /*5d10*/  @!P4 IMAD R125, R125, R23, R10 ;  /* 0x000000177d7dc224 */ /* 0x000fe200078e020a */
[----:B------:R-:W-:Y:S04]  /*5d20*/  BSSY B1, `(.L_x_241) ;  /* 0x0000006000017945 */ /* 0x000fe80003800000 */
[----:B------:R0:W-:Y:S01]  /*5d30*/  @!P4 STG.E.U8 desc[UR38][R4.64+0xc9], R125 ;  /* 0x0000c97d0400c986 */ /* 0x0001e2000c101126 */
[----:B------:R-:W-:Y:S05]  /*5d40*/  @P3 BRA `(.L_x_242) ;  /* 0x00000000000c3947 */ /* 0x000fea0003800000 */
[----:B------:R-:W1:Y:S02]  /*5d50*/  LDG.E.U8 R162, desc[UR38][R8.64+0xc8] ;  /* 0x0000c82608a27981 */ /* 0x000e64000c1e1100 */
[----:B-1----:R-:W-:-:S05]  /*5d60*/  PRMT R11, R162, 0x8880, RZ ;  /* 0x00008880a20b7816 */ /* 0x002fca00000000ff */
[----:B------:R-:W-:-:S07]  /*5d70*/  IMAD R10, R11, R22, RZ ;  /* 0x000000160b0a7224 */ /* 0x000fce00078e02ff */
.L_x_242:
[----:B------:R-:W-:Y:S05]  /*5d80*/  BSYNC B1 ;  /* 0x0000000000017941 */ /* 0x000fea0003800000 */
.L_x_241:
[----:B-1----:R-:W-:Y:S01]  /*5d90*/  @!P3 IMAD R11, R126, R23, R10 ;  /* 0x000000177e0bb224 */ /* 0x002fe200078e020a */
[----:B------:R-:W-:Y:S04]  /*5da0*/  BSSY B1, `(.L_x_243) ;  /* 0x0000006000017945 */ /* 0x000fe80003800000 */
[----:B------:R1:W-:Y:S01]  /*5db0*/  @!P3 STG.E.U8 desc[UR38][R6.64+0xc8], R11 ;  /* 0x0000c80b0600b986 */ /* 0x0003e2000c101126 */
[----:B------:R-:W-:Y:S05]  /*5dc0*/  @P5 BRA `(.L_x_244) ;  /* 0x00000000000c5947 */ /* 0x000fea0003800000 */
[----:B------:R-:W1:Y:S02]  /*5dd0*/  LDG.E.U8 R162, desc[UR38][R8.64+0xc9] ;  /* 0x0000c92608a27981 */ /* 0x000e64000c1e1100 */
[----:B-1----:R-:W-:-:S05]  /*5de0*/  PRMT R11, R162, 0x8880, RZ ;  /* 0x00008880a20b7816 */ /* 0x002fca00000000ff */
[----:B------:R-:W-:-:S07]  /*5df0*/  IMAD R10, R11, R22, RZ ;  /* 0x000000160b0a7224 */ /* 0x000fce00078e02ff */
.L_x_244:
[----:B------:R-:W-:Y:S05]  /*5e00*/  BSYNC B1 ;  /* 0x0000000000017941 */ /* 0x000fea0003800000 */
.L_x_243:
[----:B------:R-:W-:Y:S01]  /*5e10*/  @!P5 IMAD R127, R127, R23, R10 ;  /* 0x000000177f7fd224 */ /* 0x000fe200078e020a */
[----:B------:R-:W-:Y:S04]  /*5e20*/  BSSY B1, `(.L_x_245) ;  /* 0x0000006000017945 */ /* 0x000fe80003800000 */
[----:B------:R0:W-:Y:S01]  /*5e30*/  @!P5 STG.E.U8 desc[UR38][R6.64+0xc9], R127 ;  /* 0x0000c97f0600d986 */ /* 0x0001e2000c101126 */
[----:B------:R-:W-:Y:S05]  /*5e40*/  @P6 BRA `(.L_x_246) ;  /* 0x00000000000c6947 */ /* 0x000fea0003800000 */
[----:B------:R-:W1:Y:S02]  /*5e50*/  LDG.E.U8 R162, desc[UR38][R2.64+0xd0] ;  /* 0x0000d02602a27981 */ /* 0x000e64000c1e1100 */
[----:B-1----:R-:W-:-:S05]  /*5e60*/  PRMT R11, R162, 0x8880, RZ ;  /* 0x00008880a20b7816 */ /* 0x002fca00000000ff */
[----:B------:R-:W-:-:S07]  /*5e70*/  IMAD R10, R11, R22, RZ ;  /* 0x000000160b0a7224 */ /* 0x000fce00078e02ff */
.L_x_246:
[----:B------:R-:W-:Y:S05]  /*5e80*/  BSYNC B1 ;  /* 0x0000000000017941 */ /* 0x000fea0003800000 */
.L_x_245:
[----:B-1----:R-:W-:Y:S01]  /*5e90*/  @!P6 IMAD R11, R128, R23, R10 ;  /* 0x00000017800be224 */ /* 0x002fe200078e020a */
[----:B------:R-:W-:Y:S04]  /*5ea0*/  BSSY B1, `(.L_x_247) ;  /* 0x0000006000017945 */ /* 0x000fe80003800000 */
[----:B------:R1:W-:Y:S01]  /*5eb0*/  @!P6 STG.E.U8 desc[UR38][R4.64+0xd0], R11 ;  /* 0x0000d00b0400e986 */ /* 0x0003e2000c101126 */
[----:B------:R-:W-:Y:S05]  /*5ec0*/  @P2 BRA `(.L_x_248) ;  /* 0x00000000000c2947 */ /* 0x000fea0003800000 */
[----:B------:R-:W1:Y:S02]  /*5ed0*/  LDG.E.U8 R162, desc[UR38][R2.64+0xd1] ;  /* 0x0000d12602a27981 */ /* 0x000e64000c1e1100 */
[----:B-1----:R-:W-:-:S05]  /*5ee0*/  PRMT R11, R162, 0x8880, RZ ;  /* 0x00008880a20b7816 */ /* 0x002fca00000000ff */
[----:B------:R-:W-:-:S07]  /*5ef0*/  IMAD R10, R11, R22, RZ ;  /* 0x000000160b0a7224 */ /* 0x000fce00078e02ff */
.L_x_248:
[----:B------:R-:W-:Y:S05]  /*5f00*/  BSYNC B1 ;  /* 0x0000000000017941 */ /* 0x000fea0003800000 */
.L_x_247:
        /* <DEDUP_REMOVED lines=12> */
.L_x_250:
[----:B------:R-:W-:Y:S05]  /*5fd0*/  BSYNC B1 ;  /* 0x0000000000017941 */ /* 0x000fea0003800000 */
.L_x_249:
[----:B-1----:R-:W-:Y:S01]  /*5fe0*/  @!P4 IMAD R11, R130, R23, R10 ;  /* 0x00000017820bc224 */ /* 0x002fe200078e020a */
[----:B------:R-:W-:Y:S04]  /*5ff0*/  BSSY B1, `(.L_x_251) ;  /* 0x0000006000017945 */ /* 0x000fe80003800000 */
[----:B------:R1:W-:Y:S01]  /*6000*/  @!P4 STG.E.U8 desc[UR38][R6.64+0xd0], R11 ;  /* 0x0000d00b0600c986 */ /* 0x0003e2000c101126 */
[----:B------:R-:W-:Y:S05]  /*6010*/  @P3 BRA `(.L_x_252) ;  /* 0x00000000000c3947 */ /* 0x000fea0003800000 */
[----:B------:R-:W1:Y:S02]  /*6020*/  LDG.E.U8 R162, desc[UR38][R8.64+0xd1] ;  /* 0x0000d12608a27981 */ /* 0x000e64000c1e1100 */
[----:B-1----:R-:W-:-:S05]  /*6030*/  PRMT R11, R162, 0x8880, RZ ;  /* 0x00008880a20b7816 */ /* 0x002fca00000000ff */
[----:B------:R-:W-:-:S07]  /*6040*/  IMAD R10, R11, R22, RZ ;  /* 0x000000160b0a7224 */ /* 0x000fce00078e02ff */
.L_x_252:
[----:B------:R-:W-:Y:S05]  /*6050*/  BSYNC B1 ;  /* 0x0000000000017941 */ /* 0x000fea0003800000 */
.L_x_251:
[----:B------:R-:W-:Y:S01]  /*6060*/  @!P3 IMAD R131, R131, R23, R10 ;  /* 0x000000178383b224 */ /* 0x000fe200078e020a */
[----:B------:R-:W-:Y:S04]  /*6070*/  BSSY B1, `(.L_x_253) ;  /* 0x0000006000017945 */ /* 0x000fe80003800000 */
[----:B------:R0:W-:Y:S01]  /*6080*/  @!P3 STG.E.U8 desc[UR38][R6.64+0xd1], R131 ;  /* 0x0000d1830600b986 */ /* 0x0001e2000c101126 */
[----:B------:R-:W-:Y:S05]  /*6090*/  @P5 BRA `(.L_x_254) ;  /* 0x00000000000c5947 */ /* 0x000fea0003800000 */
[----:B------:R-:W1:Y:S02]  /*60a0*/  LDG.E.U8 R162, desc[UR38][R2.64+0xd8] ;  /* 0x0000d82602a27981 */ /* 0x000e64000c1e1100 */
[----:B-1----:R-:W-:-:S05]  /*60b0*/  PRMT R11, R162, 0x8880, RZ ;  /* 0x00008880a20b7816 */ /* 0x002fca00000000ff */
[----:B------:R-:W-:-:S07]  /*60c0*/  IMAD R10, R11, R22, RZ ;  /* 0x000000160b0a7224 */ /* 0x000fce00078e02ff */
.L_x_254:
[----:B------:R-:W-:Y:S05]  /*60d0*/  BSYNC B1 ;  /* 0x0000000000017941 */ /* 0x000fea0003800000 */
.L_x_253:
[----:B-1----:R-:W-:Y:S01]  /*60e0*/  @!P5 IMAD R11, R132, R23, R10 ;  /* 0x00000017840bd224 */ /* 0x002fe200078e020a */
[----:B------:R-:W-:Y:S04]  /*60f0*/  BSSY B1, `(.L_x_255) ;  /* 0x0000006000017945 */ /* 0x000fe80003800000 */
[----:B------:R1:W-:Y:S01]  /*6100*/  @!P5 STG.E.U8 desc[UR38][R4.64+0xd8], R11 ;  /* 0x0000d80b0400d986 */ /* 0x0003e2000c101126 */
[----:B------:R-:W-:Y:S05]  /*6110*/  @P6 BRA `(.L_x_256) ;  /* 0x00000000000c6947 */ /* 0x000fea0003800000 */
[----:B------:R-:W1:Y:S02]  /*6120*/  LDG.E.U8 R162, desc[UR38][R2.64+0xd9] ;  /* 0x0000d92602a27981 */ /* 0x000e64000c1e1100 */
[----:B-1----:R-:W-:-:S05]  /*6130*/  PRMT R11, R162, 0x8880, RZ ;  /* 0x00008880a20b7816 */ /* 0x002fca00000000ff */
[----:B------:R-:W-:-:S07]  /*6140*/  IMAD R10, R11, R22, RZ ;  /* 0x000000160b0a7224 */ /* 0x000fce00078e02ff */
.L_x_256:
[----:B------:R-:W-:Y:S05]  /*6150*/  BSYNC B1 ;  /* 0x0000000000017941 */ /* 0x000fea0003800000 */
.L_x_255:
[----:B------:R-:W-:Y:S01]  /*6160*/  @!P6 IMAD R133, R133, R23, R10 ;  /* 0x000000178585e224 */ /* 0x000fe200078e020a */
[----:B------:R-:W-:Y:S04]  /*6170*/  BSSY B1, `(.L_x_257) ;  /* 0x0000006000017945 */ /* 0x000fe80003800000 */
[----:B------:R0:W-:Y:S01]  /*6180*/  @!P6 STG.E.U8 desc[UR38][R4.64+0xd9], R133 ;  /* 0x0000d9850400e986 */ /* 0x0001e2000c101126 */
[----:B------:R-:W-:Y:S05]  /*6190*/  @P2 BRA `(.L_x_258) ;  /* 0x00000000000c2947 */ /* 0x000fea0003800000 */
[----:B------:R-:W1:Y:S02]  /*61a0*/  LDG.E.U8 R162, desc[UR38][R8.64+0xd8] ;  /* 0x0000d82608a27981 */ /* 0x000e64000c1e1100 */
[----:B-1----:R-:W-:-:S05]  /*61b0*/  PRMT R11, R162, 0x8880, RZ ;  /* 0x00008880a20b7816 */ /* 0x002fca00000000ff */
[----:B------:R-:W-:-:S07]  /*61c0*/  IMAD R10, R11, R22, RZ ;  /* 0x000000160b0a7224 */ /* 0x000fce00078e02ff */
.L_x_258:
[----:B------:R-:W-:Y:S05]  /*61d0*/  BSYNC B1 ;  /* 0x0000000000017941 */ /* 0x000fea0003800000 */
.L_x_257:
        /* <DEDUP_REMOVED lines=12> */
.L_x_260:
[----:B------:R-:W-:Y:S05]  /*62a0*/  BSYNC B1 ;  /* 0x0000000000017941 */ /* 0x000fea0003800000 */
.L_x_259:
[----:B------:R-:W-:Y:S01]  /*62b0*/  @!P4 IMAD R135, R135, R23, R10 ;  /* 0x000000178787c224 */ /* 0x000fe200078e020a */
[----:B------:R-:W-:Y:S04]  /*62c0*/  BSSY B1, `(.L_x_261) ;  /* 0x0000006000017945 */ /* 0x000fe80003800000 */
[----:B------:R0:W-:Y:S01]  /*62d0*/  @!P4 STG.E.U8 desc[UR38][R6.64+0xd9], R135 ;  /* 0x0000d9870600c986 */ /* 0x0001e2000c101126 */
[----:B------:R-:W-:Y:S05]  /*62e0*/  @P3 BRA `(.L_x_262) ;  /* 0x00000000000c3947 */ /* 0x000fea0003800000 */
[----:B------:R-:W1:Y:S02]  /*62f0*/  LDG.E.U8 R162, desc[UR38][R2.64+0xe0] ;  /* 0x0000e02602a27981 */ /* 0x000e64000c1e1100 */
[----:B-1----:R-:W-:-:S05]  /*6300*/  PRMT R11, R162, 0x8880, RZ ;  /* 0x00008880a20b7816 */ /* 0x002fca00000000ff */
[----:B------:R-:W-:-:S07]  /*6310*/  IMAD R10, R11, R22, RZ ;  /* 0x000000160b0a7224 */ /* 0x000fce00078e02ff */
.L_x_262:
[----:B------:R-:W-:Y:S05]  /*6320*/  BSYNC B1 ;  /* 0x0000000000017941 */ /* 0x000fea0003800000 */
.L_x_261:
[----:B-1----:R-:W-:Y:S01]  /*6330*/  @!P3 IMAD R11, R136, R23, R10 ;  /* 0x00000017880bb224 */ /* 0x002fe200078e020a */
[----:B------:R-:W-:Y:S04]  /*6340*/  BSSY B1, `(.L_x_263) ;  /* 0x0000006000017945 */ /* 0x000fe80003800000 */
[----:B------:R1:W-:Y:S01]  /*6350*/  @!P3 STG.E.U8 desc[UR38][R4.64+0xe0], R11 ;  /* 0x0000e00b0400b986 */ /* 0x0003e2000c101126 */
[----:B------:R-:W-:Y:S05]  /*6360*/  @P5 BRA `(.L_x_264) ;  /* 0x00000000000c5947 */ /* 0x000fea0003800000 */
[----:B------:R-:W1:Y:S02]  /*6370*/  LDG.E.U8 R162, desc[UR38][R2.64+0xe1] ;  /* 0x0000e12602a27981 */ /* 0x000e64000c1e1100 */
[----:B-1----:R-:W-:-:S05]  /*6380*/  PRMT R11, R162, 0x8880, RZ ;  /* 0x00008880a20b7816 */ /* 0x002fca00000000ff */
[----:B------:R-:W-:-:S07]  /*6390*/  IMAD R10, R11, R22, RZ ;  /* 0x000000160b0a7224 */ /* 0x000fce00078e02ff */
.L_x_264:
[----:B------:R-:W-:Y:S05]  /*63a0*/  BSYNC B1 ;  /* 0x0000000000017941 */ /* 0x000fea0003800000 */
.L_x_263:
[----:B------:R-:W-:Y:S01]  /*63b0*/  @!P5 IMAD R137, R137, R23, R10 ;  /* 0x000000178989d224 */ /* 0x000fe200078e020a */
[----:B------:R-:W-:Y:S04]  /*63c0*/  BSSY B1, `(.L_x_265) ;  /* 0x0000006000017945 */ /* 0x000fe80003800000 */
[----:B------:R0:W-:Y:S01]  /*63d0*/  @!P5 STG.E.U8 desc[UR38][R4.64+0xe1], R137 ;  /* 0x0000e1890400d986 */ /* 0x0001e2000c101126 */
[----:B------:R-:W-:Y:S05]  /*63e0*/  @P6 BRA `(.L_x_266) ;  /* 0x00000000000c6947 */ /* 0x000fea0003800000 */
[----:B------:R-:W1:Y:S02]  /*63f0*/  LDG.E.U8 R162, desc[UR38][R8.64+0xe0] ;  /* 0x0000e02608a27981 */ /* 0x000e64000c1e1100 */
[----:B-1----:R-:W-:-:S05]  /*6400*/  PRMT R11, R162, 0x8880, RZ ;  /* 0x00008880a20b7816 */ /* 0x002fca00000000ff */
[----:B------:R-:W-:-:S07]  /*6410*/  IMAD R10, R11, R22, RZ ;  /* 0x000000160b0a7224 */ /* 0x000fce00078e02ff */
.L_x_266:
[----:B------:R-:W-:Y:S05]  /*6420*/  BSYNC B1 ;  /* 0x0000000000017941 */ /* 0x000fea0003800000 */
.L_x_265:
[----:B-1----:R-:W-:Y:S01]  /*6430*/  @!P6 IMAD R11, R138, R23, R10 ;  /* 0x000000178a0be224 */ /* 0x002fe200078e020a */
[----:B------:R-:W-:Y:S04]  /*6440*/  BSSY B1, `(.L_x_267) ;  /* 0x0000006000017945 */ /* 0x000fe80003800000 */
[----:B------:R1:W-:Y:S01]  /*6450*/  @!P6 STG.E.U8 desc[UR38][R6.64+0xe0], R11 ;  /* 0x0000e00b0600e986 */ /* 0x0003e2000c101126 */
[----:B------:R-:W-:Y:S05]  /*6460*/  @P2 BRA `(.L_x_268) ;  /* 0x00000000000c2947 */ /* 0x000fea0003800000 */
[----:B------:R-:W1:Y:S02]  /*6470*/  LDG.E.U8 R162, desc[UR38][R8.64+0xe1] ;  /* 0x0000e12608a27981 */ /* 0x000e64000c1e1100 */
[----:B-1----:R-:W-:-:S05]  /*6480*/  PRMT R11, R162, 0x8880, RZ ;  /* 0x00008880a20b7816 */ /* 0x002fca00000000ff */
[----:B------:R-:W-:-:S07]  /*6490*/  IMAD R10, R11, R22, RZ ;  /* 0x000000160b0a7224 */ /* 0x000fce00078e02ff */
.L_x_268:
[----:B------:R-:W-:Y:S05]  /*64a0*/  BSYNC B1 ;  /* 0x0000000000017941 */ /* 0x000fea0003800000 */
.L_x_267:
        /* <DEDUP_REMOVED lines=12> */
.L_x_270:
[----:B------:R-:W-:Y:S05]  /*6570*/  BSYNC B1 ;  /* 0x0000000000017941 */ /* 0x000fea0003800000 */
.L_x_269:
[----:B-1----:R-:W-:Y:S01]  /*6580*/  @!P5 IMAD R11, R140, R23, R10 ;  /* 0x000000178c0bd224 */ /* 0x002fe200078e020a */
[----:B------:R-:W-:Y:S04]  /*6590*/  BSSY B1, `(.L_x_271) ;  /* 0x0000006000017945 */ /* 0x000fe80003800000 */
[----:B------:R1:W-:Y:S01]  /*65a0*/  @!P5 STG.E.U8 desc[UR38][R4.64+0xe8], R11 ;  /* 0x0000e80b0400d986 */ /* 0x0003e2000c101126 */
[----:B------:R-:W-:Y:S05]  /*65b0*/  @P3 BRA `(.L_x_272) ;  /* 0x00000000000c3947 */ /* 0x000fea0003800000 */
[----:B------:R-:W1:Y:S02]  /*65c0*/  LDG.E.U8 R162, desc[UR38][R2.64+0xe9] ;  /* 0x0000e92602a27981 */ /* 0x000e64000c1e1100 */
[----:B-1----:R-:W-:-:S05]  /*65d0*/  PRMT R11, R162, 0x8880, RZ ;  /* 0x00008880a20b7816 */ /* 0x002fca00000000ff */
[----:B------:R-:W-:-:S07]  /*65e0*/  IMAD R10, R11, R22, RZ ;  /* 0x000000160b0a7224 */ /* 0x000fce00078e02ff */
.L_x_272:
[----:B------:R-:W-:Y:S05]  /*65f0*/  BSYNC B1 ;  /* 0x0000000000017941 */ /* 0x000fea0003800000 */
.L_x_271:
[----:B------:R-:W-:Y:S01]  /*6600*/  @!P3 IMAD R141, R141, R23, R10 ;  /* 0x000000178d8db224 */ /* 0x000fe200078e020a */
[----:B------:R-:W-:Y:S04]  /*6610*/  BSSY B1, `(.L_x_273) ;  /* 0x0000006000017945 */ /* 0x000fe80003800000 */
[----:B------:R0:W-:Y:S01]  /*6620*/  @!P3 STG.E.U8 desc[UR38][R4.64+0xe9], R141 ;  /* 0x0000e98d0400b986 */ /* 0x0001e2000c101126 */
[----:B------:R-:W-:Y:S05]  /*6630*/  @P2 BRA `(.L_x_274) ;  /* 0x00000000000c2947 */ /* 0x000fea0003800000 */
[----:B------:R-:W1:Y:S02]  /*6640*/  LDG.E.U8 R162, desc[UR38][R8.64+0xe8] ;  /* 0x0000e82608a27981 */ /* 0x000e64000c1e1100 */
[----:B-1----:R-:W-:-:S05]  /*6650*/  PRMT R11, R162, 0x8880, RZ ;  /* 0x00008880a20b7816 */ /* 0x002fca00000000ff */
[----:B------:R-:W-:-:S07]  /*6660*/  IMAD R10, R11, R22, RZ ;  /* 0x000000160b0a7224 */ /* 0x000fce00078e02ff */
.L_x_274:
[----:B------:R-:W-:Y:S05]  /*6670*/  BSYNC B1 ;  /* 0x0000000000017941 */ /* 0x000fea0003800000 */
.L_x_273:
[----:B-1----:R-:W-:Y:S01]  /*6680*/  @!P2 IMAD R11, R142, R23, R10 ;  /* 0x000000178e0ba224 */ /* 0x002fe200078e020a */
[----:B------:R-:W-:Y:S04]  /*6690*/  BSSY B1, `(.L_x_275) ;  /* 0x0000006000017945 */ /* 0x000fe80003800000 */
[----:B------:R1:W-:Y:S01]  /*66a0*/  @!P2 STG.E.U8 desc[UR38][R6.64+0xe8], R11 ;  /* 0x0000e80b0600a986 */ /* 0x0003e2000c101126 */
[----:B------:R-:W-:Y:S05]  /*66b0*/  @P6 BRA `(.L_x_276) ;  /* 0x00000000000c6947 */ /* 0x000fea0003800000 */
[----:B------:R-:W1:Y:S02]  /*66c0*/  LDG.E.U8 R162, desc[UR38][R8.64+0xe9] ;  /* 0x0000e92608a27981 */ /* 0x000e64000c1e1100 */
[----:B-1----:R-:W-:-:S05]  /*66d0*/  PRMT R11, R162, 0x8880, RZ ;  /* 0x00008880a20b7816 */ /* 0x002fca00000000ff */
[----:B------:R-:W-:-:S07]  /*66e0*/  IMAD R10, R11, R22, RZ ;  /* 0x000000160b0a7224 */ /* 0x000fce00078e02ff */
.L_x_276:
[----:B------:R-:W-:Y:S05]  /*66f0*/  BSYNC B1 ;  /* 0x0000000000017941 */ /* 0x000fea0003800000 */
.L_x_275:
[----:B------:R-:W-:Y:S01]  /*6700*/  @!P6 IMAD R143, R143, R23, R10 ;  /* 0x000000178f8fe224 */ /* 0x000fe200078e020a */
[----:B------:R-:W-:Y:S04]  /*6710*/  BSSY B1, `(.L_x_277) ;  /* 0x0000006000017945 */ /* 0x000fe80003800000 */
[----:B------:R0:W-:Y:S01]  /*6720*/  @!P6 STG.E.U8 desc[UR38][R6.64+0xe9], R143 ;  /* 0x0000e98f0600e986 */ /* 0x0001e2000c101126 */
[----:B------:R-:W-:Y:S05]  /*6730*/  @P4 BRA `(.L_x_278) ;  /* 0x00000000000c4947 */ /* 0x000fea0003800000 */
[----:B------:R-:W1:Y:S02]  /*6740*/  LDG.E.U8 R162, desc[UR38][R2.64+0xf0] ;  /* 0x0000f02602a27981 */ /* 0x000e64000c1e1100 */
[----:B-1----:R-:W-:-:S05]  /*6750*/  PRMT R11, R162, 0x8880, RZ ;  /* 0x00008880a20b7816 */ /* 0x002fca00000000ff */
[----:B------:R-:W-:-:S07]  /*6760*/  IMAD R10, R11, R22, RZ ;  /* 0x000000160b0a7224 */ /* 0x000fce00078e02ff */
.L_x_278:
[----:B------:R-:W-:Y:S05]  /*6770*/  BSYNC B1 ;  /* 0x0000000000017941 */ /* 0x000fea0003800000 */
.L_x_277:
[----:B------:R-:W-:Y:S01]  /*6780*/  ISETP.LT.OR P3, PT, R0, 0xf2, !P1 ;  /* 0x000000f20000780c */ /* 0x000fe20004f61670 */
[----:B-1----:R-:W-:Y:S01]  /*6790*/  @!P4 IMAD R11, R144, R23, R10 ;  /* 0x00000017900bc224 */ /* 0x002fe200078e020a */
[----:B------:R-:W-:Y:S01]  /*67a0*/  BSSY B1, `(.L_x_279) ;  /* 0x000000b000017945 */ /* 0x000fe20003800000 */
[C---:B------:R-:W-:Y:S02]  /*67b0*/  ISETP.LT.OR P2, PT, R0.reuse, 0xf1, !P0 ;  /* 0x000000f10000780c */ /* 0x040fe40004741670 */
[C---:B------:R-:W-:Y:S01]  /*67c0*/  ISETP.LT.OR P5, PT, R0.reuse, 0xf2, !P0 ;  /* 0x000000f20000780c */ /* 0x040fe200047a1670 */
[----:B------:R1:W-:Y:S01]  /*67d0*/  @!P4 STG.E.U8 desc[UR38][R4.64+0xf0], R11 ;  /* 0x0000f00b0400c986 */ /* 0x0003e2000c101126 */
[C---:B------:R-:W-:Y:S02]  /*67e0*/  ISETP.LT.OR P4, PT, R0.reuse, 0xf9, !P1 ;  /* 0x000000f90000780c */ /* 0x040fe40004f81670 */
[C---:B------:R-:W-:Y:S02]  /*67f0*/  ISETP.LT.OR P1, PT, R0.reuse, 0xfa, !P1 ;  /* 0x000000fa0000780c */ /* 0x040fe40004f21670 */
[----:B------:R-:W-:-:S02]  /*6800*/  ISETP.LT.OR P6, PT, R0, 0xf9, !P0 ;  /* 0x000000f90000780c */ /* 0x000fc400047c1670 */
[----:B------:R-:W-:Y:S11]  /*6810*/  @P3 BRA `(.L_x_280) ;  /* 0x00000000000c3947 */ /* 0x000ff60003800000 */
[----:B------:R-:W1:Y:S02]  /*6820*/  LDG.E.U8 R162, desc[UR38][R2.64+0xf1] ;  /* 0x0000f12602a27981 */ /* 0x000e64000c1e1100 */
[----:B-1----:R-:W-:-:S05]  /*6830*/  PRMT R11, R162, 0x8880, RZ ;  /* 0x00008880a20b7816 */ /* 0x002fca00000000ff */
[----:B------:R-:W-:-:S07]  /*6840*/  IMAD R10, R11, R22, RZ ;  /* 0x000000160b0a7224 */ /* 0x000fce00078e02ff */
.L_x_280:
[----:B------:R-:W-:Y:S05]  /*6850*/  BSYNC B1 ;  /* 0x0000000000017941 */ /* 0x000fea0003800000 */
.L_x_279:
[----:B------:R-:W-:Y:S01]  /*6860*/  @!P3 IMAD R145, R145, R23, R10 ;  /* 0x000000179191b224 */ /* 0x000fe200078e020a */
[----:B------:R-:W-:Y:S04]  /*6870*/  BSSY B1, `(.L_x_281) ;  /* 0x0000006000017945 */ /* 0x000fe80003800000 */
[----:B------:R0:W-:Y:S01]  /*6880*/  @!P3 STG.E.U8 desc[UR38][R4.64+0xf1], R145 ;  /* 0x0000f1910400b986 */ /* 0x0001e2000c101126 */
[----:B------:R-:W-:Y:S05]  /*6890*/  @P2 BRA `(.L_x_282) ;  /* 0x00000000000c2947 */ /* 0x000fea0003800000 */
[----:B------:R-:W1:Y:S02]  /*68a0*/  LDG.E.U8 R162, desc[UR38][R8.64+0xf0] ;  /* 0x0000f02608a27981 */ /* 0x000e64000c1e1100 */
[----:B-1----:R-:W-:-:S05]  /*68b0*/  PRMT R11, R162, 0x8880, RZ ;  /* 0x00008880a20b7816 */ /* 0x002fca00000000ff */
[----:B------:R-:W-:-:S07]  /*68c0*/  IMAD R10, R11, R22, RZ ;  /* 0x000000160b0a7224 */ /* 0x000fce00078e02ff */
.L_x_282:
[----:B------:R-:W-:Y:S05]  /*68d0*/  BSYNC B1 ;  /* 0x0000000000017941 */ /* 0x000fea0003800000 */
.L_x_281:
[----:B-1----:R-:W-:Y:S01]  /*68e0*/  @!P2 IMAD R11, R146, R23, R10 ;  /* 0x00000017920ba224 */ /* 0x002fe200078e020a */
[----:B------:R-:W-:Y:S04]  /*68f0*/  BSSY B1, `(.L_x_283) ;  /* 0x0000006000017945 */ /* 0x000fe80003800000 */
[----:B------:R1:W-:Y:S01]  /*6900*/  @!P2 STG.E.U8 desc[UR38][R6.64+0xf0], R11 ;  /* 0x0000f00b0600a986 */ /* 0x0003e2000c101126 */
[----:B------:R-:W-:Y:S05]  /*6910*/  @P5 BRA `(.L_x_284) ;  /* 0x00000000000c5947 */ /* 0x000fea0003800000 */
[----:B------:R-:W1:Y:S02]  /*6920*/  LDG.E.U8 R162, desc[UR38][R8.64+0xf1] ;  /* 0x0000f12608a27981 */ /* 0x000e64000c1e1100 */
[----:B-1----:R-:W-:-:S05]  /*6930*/  PRMT R11, R162, 0x8880, RZ ;  /* 0x00008880a20b7816 */ /* 0x002fca00000000ff */
[----:B------:R-:W-:-:S07]  /*6940*/  IMAD R10, R11, R22, RZ ;  /* 0x000000160b0a7224 */ /* 0x000fce00078e02ff */
.L_x_284:
[----:B------:R-:W-:Y:S05]  /*6950*/  BSYNC B1 ;  /* 0x0000000000017941 */ /* 0x000fea0003800000 */
.L_x_283:
[----:B------:R-:W-:Y:S01]  /*6960*/  @!P5 IMAD R147, R147, R23, R10 ;  /* 0x000000179393d224 */ /* 0x000fe200078e020a */
[----:B------:R-:W-:Y:S04]  /*6970*/  BSSY B1, `(.L_x_285) ;  /* 0x0000006000017945 */ /* 0x000fe80003800000 */
[----:B------:R0:W-:Y:S01]  /*6980*/  @!P5 STG.E.U8 desc[UR38][R6.64+0xf1], R147 ;  /* 0x0000f1930600d986 */ /* 0x0001e2000c101126 */
[----:B------:R-:W-:Y:S05]  /*6990*/  @P4 BRA `(.L_x_286) ;  /* 0x00000000000c4947 */ /* 0x000fea0003800000 */
[----:B------:R-:W1:Y:S02]  /*69a0*/  LDG.E.U8 R162, desc[UR38][R2.64+0xf8] ;  /* 0x0000f82602a27981 */ /* 0x000e64000c1e1100 */
[----:B-1----:R-:W-:-:S05]  /*69b0*/  PRMT R11, R162, 0x8880, RZ ;  /* 0x00008880a20b7816 */ /* 0x002fca00000000ff */
[----:B------:R-:W-:-:S07]  /*69c0*/  IMAD R10, R11, R22, RZ ;  /* 0x000000160b0a7224 */ /* 0x000fce00078e02ff */
.L_x_286:
[----:B------:R-:W-:Y:S05]  /*69d0*/  BSYNC B1 ;  /* 0x0000000000017941 */ /* 0x000fea0003800000 */
.L_x_285:
[----:B-1----:R-:W-:Y:S01]  /*69e0*/  @!P4 IMAD R11, R148, R23, R10 ;  /* 0x00000017940bc224 */ /* 0x002fe200078e020a */
[----:B------:R-:W-:Y:S04]  /*69f0*/  BSSY B1, `(.L_x_287) ;  /* 0x0000006000017945 */ /* 0x000fe80003800000 */
[----:B------:R1:W-:Y:S01]  /*6a00*/  @!P4 STG.E.U8 desc[UR38][R4.64+0xf8], R11 ;  /* 0x0000f80b0400c986 */ /* 0x0003e2000c101126 */
[----:B------:R-:W-:Y:S05]  /*6a10*/  @P1 BRA `(.L_x_288) ;  /* 0x00000000000c1947 */ /* 0x000fea0003800000 */
[----:B------:R-:W1:Y:S02]  /*6a20*/  LDG.E.U8 R162, desc[UR38][R2.64+0xf9] ;  /* 0x0000f92602a27981 */ /* 0x000e64000c1e1100 */
[----:B-1----:R-:W-:-:S05]  /*6a30*/  PRMT R11, R162, 0x8880, RZ ;  /* 0x00008880a20b7816 */ /* 0x002fca00000000ff */
[----:B------:R-:W-:-:S07]  /*6a40*/  IMAD R10, R11, R22, RZ ;  /* 0x000000160b0a7224 */ /* 0x000fce00078e02ff */
.L_x_288:
[----:B------:R-:W-:Y:S05]  /*6a50*/  BSYNC B1 ;  /* 0x0000000000017941 */ /* 0x000fea0003800000 */
.L_x_287:
[----:B------:R-:W-:Y:S01]  /*6a60*/  @!P1 IMAD R149, R149, R23, R10 ;  /* 0x0000001795959224 */ /* 0x000fe200078e020a */
[----:B------:R-:W-:Y:S04]  /*6a70*/  BSSY B1, `(.L_x_289) ;  /* 0x0000006000017945 */ /* 0x000fe80003800000 */
[----:B------:R0:W-:Y:S01]  /*6a80*/  @!P1 STG.E.U8 desc[UR38][R4.64+0xf9], R149 ;  /* 0x0000f99504009986 */ /* 0x0001e2000c101126 */
[----:B------:R-:W-:Y:S05]  /*6a90*/  @P6 BRA `(.L_x_290) ;  /* 0x00000000000c6947 */ /* 0x000fea0003800000 */
[----:B------:R-:W0:Y:S02]  /*6aa0*/  LDG.E.U8 R162, desc[UR38][R8.64+0xf8] ;  /* 0x0000f82608a27981 */ /* 0x000e24000c1e1100 */
[----:B0-----:R-:W-:-:S05]  /*6ab0*/  PRMT R3, R162, 0x8880, RZ ;  /* 0x00008880a2037816 */ /* 0x001fca00000000ff */
[----:B------:R-:W-:-:S07]  /*6ac0*/  IMAD R10, R3, R22, RZ ;  /* 0x00000016030a7224 */ /* 0x000fce00078e02ff */
.L_x_290:
[----:B------:R-:W-:Y:S05]  /*6ad0*/  BSYNC B1 ;  /* 0x0000000000017941 */ /* 0x000fea0003800000 */
.L_x_289:
[----:B0-----:R-:W-:Y:S01]  /*6ae0*/  @!P6 IMAD R3, R150, R23, R10 ;  /* 0x000000179603e224 */ /* 0x001fe200078e020a */
[----:B------:R-:W-:Y:S01]  /*6af0*/  ISETP.LT.OR P0, PT, R0, 0xfa, !P0 ;  /* 0x000000fa0000780c */ /* 0x000fe20004701670 */
[----:B------:R-:W-:Y:S03]  /*6b00*/  BSSY B1, `(.L_x_291) ;  /* 0x0000006000017945 */ /* 0x000fe60003800000 */
[----:B------:R0:W-:Y:S09]  /*6b10*/  @!P6 STG.E.U8 desc[UR38][R6.64+0xf8], R3 ;  /* 0x0000f8030600e986 */ /* 0x0001f2000c101126 */
[----:B------:R-:W-:Y:S05]  /*6b20*/  @P0 BRA `(.L_x_292) ;  /* 0x00000000000c0947 */ /* 0x000fea0003800000 */
[----:B------:R-:W0:Y:S02]  /*6b30*/  LDG.E.U8 R162, desc[UR38][R8.64+0xf9] ;  /* 0x0000f92608a27981 */ /* 0x000e24000c1e1100 */
[----:B0-----:R-:W-:-:S05]  /*6b40*/  PRMT R3, R162, 0x8880, RZ ;  /* 0x00008880a2037816 */ /* 0x001fca00000000ff */
[----:B------:R-:W-:-:S07]  /*6b50*/  IMAD R10, R3, R22, RZ ;  /* 0x00000016030a7224 */ /* 0x000fce00078e02ff */
.L_x_292:
[----:B------:R-:W-:Y:S05]  /*6b60*/  BSYNC B1 ;  /* 0x0000000000017941 */ /* 0x000fea0003800000 */
.L_x_291:
[----:B------:R-:W-:Y:S01]  /*6b70*/  IMAD R151, R151, R23, R10 ;  /* 0x0000001797977224 */ /* 0x000fe200078e020a */
[----:B------:R-:W-:Y:S06]  /*6b80*/  @P0 BRA `(.L_x_293) ;  /* 0x0000001800100947 */ /* 0x000fec0003800000 */
[----:B------:R0:W-:Y:S01]  /*6b90*/  STG.E.U8 desc[UR38][R6.64+0xf9], R151 ;  /* 0x0000f99706007986 */ /* 0x0001e2000c101126 */
[----:B------:R-:W-:Y:S05]  /*6ba0*/  BRA `(.L_x_293) ;  /* 0x0000001800087947 */ /* 0x000fea0003800000 */
.L_x_36:
[C---:B------:R-:W-:Y:S02]  /*6bb0*/  ISETP.GE.AND P1, PT, R165.reuse, 0x1, PT ;  /* 0x00000001a500780c */ /* 0x040fe40003f26270 */
[----:B------:R-:W-:Y:S02]  /*6bc0*/  ISETP.GE.AND P0, PT, R165, 0x9, PT ;  /* 0x00000009a500780c */ /* 0x000fe40003f06270 */
[C---:B------:R-:W-:Y:S02]  /*6bd0*/  ISETP.LT.OR P3, PT, R0.reuse, 0x1, !P1 ;  /* 0x000000010000780c */ /* 0x040fe40004f61670 */
[C---:B------:R-:W-:Y:S02]  /*6be0*/  ISETP.LT.OR P2, PT, R0.reuse, 0x2, !P1 ;  /* 0x000000020000780c */ /* 0x040fe40004f41670 */
[C---:B------:R-:W-:Y:S02]  /*6bf0*/  ISETP.LT.OR P6, PT, R0.reuse, 0x1, !P0 ;  /* 0x000000010000780c */ /* 0x040fe400047c1670 */
[----:B------:R-:W-:-:S02]  /*6c00*/  ISETP.LT.OR P4, PT, R0, 0x2, !P0 ;  /* 0x000000020000780c */ /* 0x000fc40004781670 */
[----:B------:R-:W-:-:S05]  /*6c10*/  ISETP.LT.OR P5, PT, R0, 0xa, !P1 ;  /* 0x0000000a0000780c */ /* 0x000fca0004fa1670 */
[-C--:B------:R-:W-:Y:S02]  /*6c20*/  @!P3 IMAD R3, R24, R23.reuse, RZ ;  /* 0x000000171803b224 */ /* 0x080fe400078e02ff */
[-C--:B------:R-:W-:Y:S02]  /*6c30*/  @!P2 IMAD R25, R25, R23.reuse, RZ ;  /* 0x000000171919a224 */ /* 0x080fe400078e02ff */
[-C--:B------:R-:W-:Y:S01]  /*6c40*/  @!P6 IMAD R9, R26, R23.reuse, RZ ;  /* 0x000000171a09e224 */ /* 0x080fe200078e02ff */
[----:B------:R0:W-:Y:S01]  /*6c50*/  @!P3 STG.E.U8 desc[UR38][R4.64], R3 ;  /* 0x000000030400b986 */ /* 0x0001e2000c101126 */
[C---:B------:R-:W-:Y:S01]  /*6c60*/  ISETP.LT.OR P3, PT, R0.reuse, 0x9, !P1 ;  /* 0x000000090000780c */ /* 0x040fe20004f61670 */
[-C--:B------:R-:W-:Y:S02]  /*6c70*/  @!P4 IMAD R27, R27, R23.reuse, RZ ;  /* 0x000000171b1bc224 */ /* 0x080fe400078e02ff */
[----:B------:R-:W-:Y:S01]  /*6c80*/  @!P5 IMAD R29, R29, R23, RZ ;  /* 0x000000171d1dd224 */ /* 0x000fe200078e02ff */
[----:B------:R-:W-:Y:S01]  /*6c90*/  @!P2 STG.E.U8 desc[UR38][R4.64+0x1], R25 ;  /* 0x000001190400a986 */ /* 0x000fe2000c101126 */
[----:B------:R-:W-:-:S03]  /*6ca0*/  ISETP.LT.OR P2, PT, R0, 0x9, !P0 ;  /* 0x000000090000780c */ /* 0x000fc60004741670 */
[----:B------:R1:W-:Y:S01]  /*6cb0*/  @!P6 STG.E.U8 desc[UR38][R6.64], R9 ;  /* 0x000000090600e986 */ /* 0x0003e2000c101126 */
[----:B------:R-:W-:-:S03]  /*6cc0*/  ISETP.LT.OR P6, PT, R0, 0xa, !P0 ;  /* 0x0000000a0000780c */ /* 0x000fc600047c1670 */
[----:B------:R-:W-:Y:S01]  /*6cd0*/  @!P4 STG.E.U8 desc[UR38][R6.64+0x1], R27 ;  /* 0x0000011b0600c986 */ /* 0x000fe2000c101126 */
[----:B0-----:R-:W-:Y:S01]  /*6ce0*/  @!P3 IMAD R3, R28, R23, RZ ;  /* 0x000000171c03b224 */ /* 0x001fe200078e02ff */
[C---:B------:R-:W-:Y:S02]  /*6cf0*/  ISETP.LT.OR P4, PT, R0.reuse, 0x11, !P1 ;  /* 0x000000110000780c */ /* 0x040fe40004f81670 */
[----:B------:R-:W-:Y:S01]  /*6d00*/  @!P5 STG.E.U8 desc[UR38][R4.64+0x9], R29 ;  /* 0x0000091d0400d986 */ /* 0x000fe2000c101126 */
[----:B------:R-:W-:-:S03]  /*6d10*/  ISETP.LT.OR P5, PT, R0, 0x11, !P0 ;  /* 0x000000110000780c */ /* 0x000fc600047a1670 */
[----:B------:R0:W-:Y:S01]  /*6d20*/  @!P3 STG.E.U8 desc[UR38][R4.64+0x8], R3 ;  /* 0x000008030400b986 */ /* 0x0001e2000c101126 */
[----:B------:R-:W-:Y:S01]  /*6d30*/  ISETP.LT.OR P3, PT, R0, 0x12, !P1 ;  /* 0x000000120000780c */ /* 0x000fe20004f61670 */
[-C--:B-1----:R-:W-:Y:S02]  /*6d40*/  @!P2 IMAD R9, R30, R23.reuse, RZ ;  /* 0x000000171e09a224 */ /* 0x082fe400078e02ff */
[----:B------:R-:W-:-:S03]  /*6d50*/  @!P6 IMAD R31, R31, R23, RZ ;  /* 0x000000171f1fe224 */ /* 0x000fc600078e02ff */
[-C--:B------:R-:W-:Y:S01]  /*6d60*/  @!P4 IMAD R11, R32, R23.reuse, RZ ;  /* 0x00000017200bc224 */ /* 0x080fe200078e02ff */
[----:B------:R1:W-:Y:S01]  /*6d70*/  @!P2 STG.E.U8 desc[UR38][R6.64+0x8], R9 ;  /* 0x000008090600a986 */ /* 0x0003e2000c101126 */
[----:B------:R-:W-:Y:S01]  /*6d80*/  ISETP.LT.OR P2, PT, R0, 0x12, !P0 ;  /* 0x000000120000780c */ /* 0x000fe20004741670 */
[-C--:B0-----:R-:W-:Y:S02]  /*6d90*/  @!P5 IMAD R3, R34, R23.reuse, RZ ;  /* 0x000000172203d224 */ /* 0x081fe400078e02ff */
[----:B------:R-:W-:Y:S02]  /*6da0*/  @!P6 STG.E.U8 desc[UR38][R6.64+0x9], R31 ;  /* 0x0000091f0600e986 */ /* 0x000fe4000c101126 */
[----:B------:R-:W-:Y:S01]  /*6db0*/  @!P3 IMAD R33, R33, R23, RZ ;  /* 0x000000172121b224 */ /* 0x000fe200078e02ff */
[C---:B------:R-:W-:Y:S01]  /*6dc0*/  ISETP.LT.OR P6, PT, R0.reuse, 0x19, !P1 ;  /* 0x000000190000780c */ /* 0x040fe20004fc1670 */
[----:B------:R-:W-:Y:S01]  /*6dd0*/  @!P4 STG.E.U8 desc[UR38][R4.64+0x10], R11 ;  /* 0x0000100b0400c986 */ /* 0x000fe2000c101126 */
[----:B------:R-:W-:-:S03]  /*6de0*/  ISETP.LT.OR P4, PT, R0, 0x1a, !P1 ;  /* 0x0000001a0000780c */ /* 0x000fc60004f81670 */
[----:B------:R-:W-:Y:S01]  /*6df0*/  @!P3 STG.E.U8 desc[UR38][R4.64+0x11], R33 ;  /* 0x000011210400b986 */ /* 0x000fe2000c101126 */
[C---:B------:R-:W-:Y:S01]  /*6e00*/  ISETP.LT.OR P3, PT, R0.reuse, 0x19, !P0 ;  /* 0x000000190000780c */ /* 0x040fe20004761670 */
[----:B------:R-:W-:Y:S02]  /*6e10*/  @!P2 IMAD R35, R35, R23, RZ ;  /* 0x000000172323a224 */ /* 0x000fe400078e02ff */
[----:B------:R0:W-:Y:S01]  /*6e20*/  @!P5 STG.E.U8 desc[UR38][R6.64+0x10], R3 ;  /* 0x000010030600d986 */ /* 0x0001e2000c101126 */
[----:B------:R-:W-:-:S03]  /*6e30*/  ISETP.LT.OR P5, PT, R0, 0x1a, !P0 ;  /* 0x0000001a0000780c */ /* 0x000fc600047a1670 */
[-C--:B-1----:R-:W-:Y:S01]  /*6e40*/  @!P6 IMAD R9, R36, R23.reuse, RZ ;  /* 0x000000172409e224 */ /* 0x082fe200078e02ff */
[----:B------:R-:W-:Y:S01]  /*6e50*/  @!P2 STG.E.U8 desc[UR38][R6.64+0x11], R35 ;  /* 0x000011230600a986 */ /* 0x000fe2000c101126 */
[C---:B------:R-:W-:Y:S01]  /*6e60*/  ISETP.LT.OR P2, PT, R0.reuse, 0x21, !P1 ;  /* 0x000000210000780c */ /* 0x040fe20004f41670 */
[-C--:B------:R-:W-:Y:S02]  /*6e70*/  @!P4 IMAD R37, R37, R23.reuse, RZ ;  /* 0x000000172525c224 */ /* 0x080fe400078e02ff */
[----:B------:R1:W-:Y:S01]  /*6e80*/  @!P6 STG.E.U8 desc[UR38][R4.64+0x18], R9 ;  /* 0x000018090400e986 */ /* 0x0003e2000c101126 */
[----:B------:R-:W-:Y:S01]  /*6e90*/  ISETP.LT.OR P6, PT, R0, 0x22, !P1 ;  /* 0x000000220000780c */ /* 0x000fe20004fc1670 */
[-C--:B0-----:R-:W-:Y:S02]  /*6ea0*/  @!P3 IMAD R3, R38, R23.reuse, RZ ;  /* 0x000000172603b224 */ /* 0x081fe400078e02ff */
[----:B------:R-:W-:Y:S01]  /*6eb0*/  @!P4 STG.E.U8 desc[UR38][R4.64+0x19], R37 ;  /* 0x000019250400c986 */ /* 0x000fe2000c101126 */
[----:B------:R-:W-:Y:S01]  /*6ec0*/  @!P5 IMAD R39, R39, R23, RZ ;  /* 0x000000172727d224 */ /* 0x000fe200078e02ff */
[----:B------:R-:W-:-:S02]  /*6ed0*/  ISETP.LT.OR P4, PT, R0, 0x21, !P0 ;  /* 0x000000210000780c */ /* 0x000fc40004781670 */
[----:B------:R0:W-:Y:S01]  /*6ee0*/  @!P3 STG.E.U8 desc[UR38][R6.64+0x18], R3 ;  /* 0x000018030600b986 */ /* 0x0001e2000c101126 */
[----:B------:R-:W-:Y:S01]  /*6ef0*/  ISETP.LT.OR P3, PT, R0, 0x22, !P0 ;  /* 0x000000220000780c */ /* 0x000fe20004761670 */
[-C--:B-1----:R-:W-:Y:S02]  /*6f00*/  @!P2 IMAD R9, R40, R23.reuse, RZ ;  /* 0x000000172809a224 */ /* 0x082fe400078e02ff */
[----:B------:R-:W-:Y:S01]  /*6f10*/  @!P5 STG.E.U8 desc[UR38][R6.64+0x19], R39 ;  /* 0x000019270600d986 */ /* 0x000fe2000c101126 */
[C---:B------:R-:W-:Y:S01]  /*6f20*/  ISETP.LT.OR P5, PT, R0.reuse, 0x29, !P1 ;  /* 0x000000290000780c */ /* 0x040fe20004fa1670 */
[-C--:B------:R-:W-:Y:S02]  /*6f30*/  @!P6 IMAD R41, R41, R23.reuse, RZ ;  /* 0x000000172929e224 */ /* 0x080fe400078e02ff */
[----:B------:R1:W-:Y:S01]  /*6f40*/  @!P2 STG.E.U8 desc[UR38][R4.64+0x20], R9 ;  /* 0x000020090400a986 */ /* 0x0003e2000c101126 */
[----:B------:R-:W-:Y:S02]  /*6f50*/  ISETP.LT.OR P2, PT, R0, 0x2a, !P1 ;  /* 0x0000002a0000780c */ /* 0x000fe40004f41670 */
[-C--:B------:R-:W-:Y:S01]  /*6f60*/  @!P4 IMAD R11, R42, R23.reuse, RZ ;  /* 0x000000172a0bc224 */ /* 0x080fe200078e02ff */
[----:B------:R-:W-:Y:S01]  /*6f70*/  @!P6 STG.E.U8 desc[UR38][R4.64+0x21], R41 ;  /* 0x000021290400e986 */ /* 0x000fe2000c101126 */
[----:B------:R-:W-:Y:S01]  /*6f80*/  ISETP.LT.OR P6, PT, R0, 0x29, !P0 ;  /* 0x000000290000780c */ /* 0x000fe200047c1670 */
[----:B------:R-:W-:-:S02]  /*6f90*/  @!P3 IMAD R43, R43, R23, RZ ;  /* 0x000000172b2bb224 */ /* 0x000fc400078e02ff */
[----:B------:R-:W-:Y:S01]  /*6fa0*/  @!P4 STG.E.U8 desc[UR38][R6.64+0x20], R11 ;  /* 0x0000200b0600c986 */ /* 0x000fe2000c101126 */
[----:B------:R-:W-:Y:S01]  /*6fb0*/  ISETP.LT.OR P4, PT, R0, 0x2a, !P0 ;  /* 0x0000002a0000780c */ /* 0x000fe20004781670 */
[-C--:B0-----:R-:W-:Y:S02]  /*6fc0*/  @!P5 IMAD R3, R44, R23.reuse, RZ ;  /* 0x000000172c03d224 */ /* 0x081fe400078e02ff */
[----:B------:R-:W-:Y:S01]  /*6fd0*/  @!P3 STG.E.U8 desc[UR38][R6.64+0x21], R43 ;  /* 0x0000212b0600b986 */ /* 0x000fe2000c101126 */
[C---:B------:R-:W-:Y:S01]  /*6fe0*/  ISETP.LT.OR P3, PT, R0.reuse, 0x31, !P1 ;  /* 0x000000310000780c */ /* 0x040fe20004f61670 */
[-C--:B------:R-:W-:Y:S02]  /*6ff0*/  @!P2 IMAD R45, R45, R23.reuse, RZ ;  /* 0x000000172d2da224 */ /* 0x080fe400078e02ff */
[----:B------:R0:W-:Y:S01]  /*7000*/  @!P5 STG.E.U8 desc[UR38][R4.64+0x28], R3 ;  /* 0x000028030400d986 */ /* 0x0001e2000c101126 */
[----:B------:R-:W-:Y:S01]  /*7010*/  ISETP.LT.OR P5, PT, R0, 0x32, !P1 ;  /* 0x000000320000780c */ /* 0x000fe20004fa1670 */
[----:B-1----:R-:W-:-:S02]  /*7020*/  @!P6 IMAD R9, R46, R23, RZ ;  /* 0x000000172e09e224 */ /* 0x002fc400078e02ff */
[----:B------:R-:W-:Y:S01]  /*7030*/  @!P2 STG.E.U8 desc[UR38][R4.64+0x29], R45 ;  /* 0x0000292d0400a986 */ /* 0x000fe2000c101126 */
[C---:B------:R-:W-:Y:S01]  /*7040*/  ISETP.LT.OR P2, PT, R0.reuse, 0x31, !P0 ;  /* 0x000000310000780c */ /* 0x040fe20004741670 */
[-C--:B------:R-:W-:Y:S02]  /*7050*/  @!P4 IMAD R47, R47, R23.reuse, RZ ;  /* 0x000000172f2fc224 */ /* 0x080fe400078e02ff */
[----:B------:R1:W-:Y:S01]  /*7060*/  @!P6 STG.E.U8 desc[UR38][R6.64+0x28], R9 ;  /* 0x000028090600e986 */ /* 0x0003e2000c101126 */
[----:B------:R-:W-:Y:S01]  /*7070*/  ISETP.LT.OR P6, PT, R0, 0x32, !P0 ;  /* 0x000000320000780c */ /* 0x000fe200047c1670 */
[-C--:B0-----:R-:W-:Y:S02]  /*7080*/  @!P3 IMAD R3, R48, R23.reuse, RZ ;  /* 0x000000173003b224 */ /* 0x081fe400078e02ff */
[----:B------:R-:W-:Y:S02]  /*7090*/  @!P4 STG.E.U8 desc[UR38][R6.64+0x29], R47 ;  /* 0x0000292f0600c986 */ /* 0x000fe4000c101126 */
[-C--:B------:R-:W-:Y:S01]  /*70a0*/  @!P5 IMAD R49, R49, R23.reuse, RZ ;  /* 0x000000173131d224 */ /* 0x080fe200078e02ff */
[C---:B------:R-:W-:Y:S01]  /*70b0*/  ISETP.LT.OR P4, PT, R0.reuse, 0x39, !P1 ;  /* 0x000000390000780c */ /* 0x040fe20004f81670 */
[----:B------:R0:W-:Y:S01]  /*70c0*/  @!P3 STG.E.U8 desc[UR38][R4.64+0x30], R3 ;  /* 0x000030030400b986 */ /* 0x0001e2000c101126 */
[----:B------:R-:W-:Y:S01]  /*70d0*/  ISETP.LT.OR P3, PT, R0, 0x3a, !P1 ;  /* 0x0000003a0000780c */ /* 0x000fe20004f61670 */
[----:B-1----:R-:W-:-:S02]  /*70e0*/  @!P2 IMAD R9, R50, R23, RZ ;  /* 0x000000173209a224 */ /* 0x002fc400078e02ff */
[----:B------:R-:W-:Y:S01]  /*70f0*/  @!P5 STG.E.U8 desc[UR38][R4.64+0x31], R49 ;  /* 0x000031310400d986 */ /* 0x000fe2000c101126 */
[C---:B------:R-:W-:Y:S01]  /*7100*/  ISETP.LT.OR P5, PT, R0.reuse, 0x39, !P0 ;  /* 0x000000390000780c */ /* 0x040fe200047a1670 */
[----:B------:R-:W-:Y:S02]  /*7110*/  @!P6 IMAD R51, R51, R23, RZ ;  /* 0x000000173333e224 */ /* 0x000fe400078e02ff */
[----:B------:R1:W-:Y:S01]  /*7120*/  @!P2 STG.E.U8 desc[UR38][R6.64+0x30], R9 ;  /* 0x000030090600a986 */ /* 0x0003e2000c101126 */
[----:B------:R-:W-:-:S03]  /*7130*/  ISETP.LT.OR P2, PT, R0, 0x3a, !P0 ;  /* 0x0000003a0000780c */ /* 0x000fc60004741670 */
[-C--:B------:R-:W-:Y:S01]  /*7140*/  @!P4 IMAD R11, R52, R23.reuse, RZ ;  /* 0x00000017340bc224 */ /* 0x080fe200078e02ff */
[----:B------:R-:W-:Y:S01]  /*7150*/  @!P6 STG.E.U8 desc[UR38][R6.64+0x31], R51 ;  /* 0x000031330600e986 */ /* 0x000fe2000c101126 */
[C---:B------:R-:W-:Y:S01]  /*7160*/  ISETP.LT.OR P6, PT, R0.reuse, 0x41, !P1 ;  /* 0x000000410000780c */ /* 0x040fe20004fc1670 */
[-C--:B------:R-:W-:Y:S02]  /*7170*/  @!P3 IMAD R53, R53, R23.reuse, RZ ;  /* 0x000000173535b224 */ /* 0x080fe400078e02ff */
[----:B------:R-:W-:Y:S01]  /*7180*/  @!P4 STG.E.U8 desc[UR38][R4.64+0x38], R11 ;  /* 0x0000380b0400c986 */ /* 0x000fe2000c101126 */
[----:B------:R-:W-:Y:S01]  /*7190*/  ISETP.LT.OR P4, PT, R0, 0x42, !P1 ;  /* 0x000000420000780c */ /* 0x000fe20004f81670 */
[-C--:B0-----:R-:W-:Y:S02]  /*71a0*/  @!P5 IMAD R3, R54, R23.reuse, RZ ;  /* 0x000000173603d224 */ /* 0x081fe400078e02ff */
[----:B------:R-:W-:Y:S01]  /*71b0*/  @!P3 STG.E.U8 desc[UR38][R4.64+0x39], R53 ;  /* 0x000039350400b986 */ /* 0x000fe2000c101126 */
[----:B------:R-:W-:Y:S01]  /*71c0*/  ISETP.LT.OR P3, PT, R0, 0x41, !P0 ;  /* 0x000000410000780c */ /* 0x000fe20004761670 */
[----:B------:R-:W-:-:S02]  /*71d0*/  @!P2 IMAD R55, R55, R23, RZ ;  /* 0x000000173737a224 */ /* 0x000fc400078e02ff */
[----:B------:R0:W-:Y:S01]  /*71e0*/  @!P5 STG.E.U8 desc[UR38][R6.64+0x38], R3 ;  /* 0x000038030600d986 */ /* 0x0001e2000c101126 */
[----:B------:R-:W-:Y:S01]  /*71f0*/  ISETP.LT.OR P5, PT, R0, 0x42, !P0 ;  /* 0x000000420000780c */ /* 0x000fe200047a1670 */
[-C--:B-1----:R-:W-:Y:S02]  /*7200*/  @!P6 IMAD R9, R56, R23.reuse, RZ ;  /* 0x000000173809e224 */ /* 0x082fe400078e02ff */
[----:B------:R-:W-:Y:S01]  /*7210*/  @!P2 STG.E.U8 desc[UR38][R6.64+0x39], R55 ;  /* 0x000039370600a986 */ /* 0x000fe2000c101126 */
[C---:B------:R-:W-:Y:S01]  /*7220*/  ISETP.LT.OR P2, PT, R0.reuse, 0x49, !P1 ;  /* 0x000000490000780c */ /* 0x040fe20004f41670 */
[-C--:B------:R-:W-:Y:S02]  /*7230*/  @!P4 IMAD R57, R57, R23.reuse, RZ ;  /* 0x000000173939c224 */ /* 0x080fe400078e02ff */
[----:B------:R1:W-:Y:S01]  /*7240*/  @!P6 STG.E.U8 desc[UR38][R4.64+0x40], R9 ;  /* 0x000040090400e986 */ /* 0x0003e2000c101126 */
[----:B------:R-:W-:Y:S01]  /*7250*/  ISETP.LT.OR P6, PT, R0, 0x4a, !P1 ;  /* 0x0000004a0000780c */ /* 0x000fe20004fc1670 */
[----:B0-----:R-:W-:-:S02]  /*7260*/  @!P3 IMAD R3, R58, R23, RZ ;  /* 0x000000173a03b224 */ /* 0x001fc400078e02ff */
[----:B------:R-:W-:Y:S02]  /*7270*/  @!P4 STG.E.U8 desc[UR38][R4.64+0x41], R57 ;  /* 0x000041390400c986 */ /* 0x000fe4000c101126 */
[-C--:B------:R-:W-:Y:S01]  /*7280*/  @!P5 IMAD R59, R59, R23.reuse, RZ ;  /* 0x000000173b3bd224 */ /* 0x080fe200078e02ff */
[C---:B------:R-:W-:Y:S01]  /*7290*/  ISETP.LT.OR P4, PT, R0.reuse, 0x49, !P0 ;  /* 0x000000490000780c */ /* 0x040fe20004781670 */
[----:B------:R0:W-:Y:S01]  /*72a0*/  @!P3 STG.E.U8 desc[UR38][R6.64+0x40], R3 ;  /* 0x000040030600b986 */ /* 0x0001e2000c101126 */
[----:B------:R-:W-:Y:S01]  /*72b0*/  ISETP.LT.OR P3, PT, R0, 0x4a, !P0 ;  /* 0x0000004a0000780c */ /* 0x000fe20004761670 */
[-C--:B-1----:R-:W-:Y:S02]  /*72c0*/  @!P2 IMAD R9, R60, R23.reuse, RZ ;  /* 0x000000173c09a224 */ /* 0x082fe400078e02ff */
[----:B------:R-:W-:Y:S01]  /*72d0*/  @!P5 STG.E.U8 desc[UR38][R6.64+0x41], R59 ;  /* 0x0000413b0600d986 */ /* 0x000fe2000c101126 */
[----:B------:R-:W-:Y:S01]  /*72e0*/  ISETP.LT.OR P5, PT, R0, 0x51, !P1 ;  /* 0x000000510000780c */ /* 0x000fe20004fa1670 */
[----:B------:R-:W-:-:S02]  /*72f0*/  @!P6 IMAD R61, R61, R23, RZ ;  /* 0x000000173d3de224 */ /* 0x000fc400078e02ff */
        /* <DEDUP_REMOVED lines=163> */
[C---:B------:R-:W-:Y:S01]  /*7d30*/  ISETP.LT.OR P5, PT, R0.reuse, 0xba, !P0 ;  /* 0x000000ba0000780c */ /* 0x040fe200047a1670 */
[-C--:B------:R-:W-:Y:S02]  /*7d40*/  @!P6 IMAD R117, R117, R23.reuse, RZ ;  /* 0x000000177575e224 */ /* 0x080fe400078e02ff */
[----:B------:R-:W-:Y:S01]  /*7d50*/  @!P2 STG.E.U8 desc[UR38][R6.64+0xb1], R115 ;  /* 0x0000b1730600a986 */ /* 0x000fe2000c101126 */
[----:B------:R-:W-:Y:S01]  /*7d60*/  ISETP.LT.OR P2, PT, R0, 0xc1, !P1 ;  /* 0x000000c10000780c */ /* 0x000fe20004f41670 */
[-C--:B-1----:R-:W-:Y:S02]  /*7d70*/  @!P4 IMAD R9, R116, R23.reuse, RZ ;  /* 0x000000177409c224 */ /* 0x082fe400078e02ff */
[----:B------:R-:W-:Y:S01]  /*7d80*/  @!P6 STG.E.U8 desc[UR38][R4.64+0xb9], R117 ;  /* 0x0000b9750400e986 */ /* 0x000fe2000c101126 */
[----:B------:R-:W-:Y:S01]  /*7d90*/  ISETP.LT.OR P6, PT, R0, 0xc1, !P0 ;  /* 0x000000c10000780c */ /* 0x000fe200047c1670 */
[----:B0-----:R-:W-:-:S02]  /*7da0*/  @!P3 IMAD R3, R118, R23, RZ ;  /* 0x000000177603b224 */ /* 0x001fc400078e02ff */
[----:B------:R0:W-:Y:S02]  /*7db0*/  @!P4 STG.E.U8 desc[UR38][R4.64+0xb8], R9 ;  /* 0x0000b8090400c986 */ /* 0x0001e4000c101126 */
[-C--:B------:R-:W-:Y:S01]  /*7dc0*/  @!P5 IMAD R119, R119, R23.reuse, RZ ;  /* 0x000000177777d224 */ /* 0x080fe200078e02ff */
[C---:B------:R-:W-:Y:S01]  /*7dd0*/  ISETP.LT.OR P4, PT, R0.reuse, 0xc2, !P1 ;  /* 0x000000c20000780c */ /* 0x040fe20004f81670 */
[----:B------:R1:W-:Y:S01]  /*7de0*/  @!P3 STG.E.U8 desc[UR38][R6.64+0xb8], R3 ;  /* 0x0000b8030600b986 */ /* 0x0003e2000c101126 */
[----:B------:R-:W-:Y:S01]  /*7df0*/  ISETP.LT.OR P3, PT, R0, 0xc9, !P1 ;  /* 0x000000c90000780c */ /* 0x000fe20004f61670 */
[-C--:B------:R-:W-:Y:S02]  /*7e00*/  @!P2 IMAD R11, R120, R23.reuse, RZ ;  /* 0x00000017780ba224 */ /* 0x080fe400078e02ff */
[----:B------:R-:W-:Y:S01]  /*7e10*/  @!P5 STG.E.U8 desc[UR38][R6.64+0xb9], R119 ;  /* 0x0000b9770600d986 */ /* 0x000fe2000c101126 */
[----:B------:R-:W-:Y:S01]  /*7e20*/  ISETP.LT.OR P5, PT, R0, 0xc2, !P0 ;  /* 0x000000c20000780c */ /* 0x000fe200047a1670 */
[----:B0-----:R-:W-:-:S02]  /*7e30*/  @!P6 IMAD R9, R122, R23, RZ ;  /* 0x000000177a09e224 */ /* 0x001fc400078e02ff */
[----:B------:R0:W-:Y:S01]  /*7e40*/  @!P2 STG.E.U8 desc[UR38][R4.64+0xc0], R11 ;  /* 0x0000c00b0400a986 */ /* 0x0001e2000c101126 */
[----:B------:R-:W-:-:S03]  /*7e50*/  ISETP.LT.OR P2, PT, R0, 0xca, !P1 ;  /* 0x000000ca0000780c */ /* 0x000fc60004f41670 */
[-C--:B------:R-:W-:Y:S02]  /*7e60*/  @!P4 IMAD R121, R121, R23.reuse, RZ ;  /* 0x000000177979c224 */ /* 0x080fe400078e02ff */
[----:B-1----:R-:W-:-:S03]  /*7e70*/  @!P3 IMAD R3, R124, R23, RZ ;  /* 0x000000177c03b224 */ /* 0x002fc600078e02ff */
[----:B------:R-:W-:Y:S01]  /*7e80*/  @!P4 STG.E.U8 desc[UR38][R4.64+0xc1], R121 ;  /* 0x0000c1790400c986 */ /* 0x000fe2000c101126 */
[C---:B------:R-:W-:Y:S01]  /*7e90*/  ISETP.LT.OR P4, PT, R0.reuse, 0xc9, !P0 ;  /* 0x000000c90000780c */ /* 0x040fe20004781670 */
[-C--:B------:R-:W-:Y:S02]  /*7ea0*/  @!P5 IMAD R123, R123, R23.reuse, RZ ;  /* 0x000000177b7bd224 */ /* 0x080fe400078e02ff */
[----:B------:R1:W-:Y:S01]  /*7eb0*/  @!P6 STG.E.U8 desc[UR38][R6.64+0xc0], R9 ;  /* 0x0000c0090600e986 */ /* 0x0003e2000c101126 */
[C---:B------:R-:W-:Y:S01]  /*7ec0*/  ISETP.LT.OR P6, PT, R0.reuse, 0xca, !P0 ;  /* 0x000000ca0000780c */ /* 0x040fe200047c1670 */
[----:B------:R-:W-:Y:S02]  /*7ed0*/  @!P2 IMAD R125, R125, R23, RZ ;  /* 0x000000177d7da224 */ /* 0x000fe400078e02ff */
[----:B------:R-:W-:Y:S01]  /*7ee0*/  @!P5 STG.E.U8 desc[UR38][R6.64+0xc1], R123 ;  /* 0x0000c17b0600d986 */ /* 0x000fe2000c101126 */
[----:B------:R-:W-:-:S03]  /*7ef0*/  ISETP.LT.OR P5, PT, R0, 0xd1, !P1 ;  /* 0x000000d10000780c */ /* 0x000fc60004fa1670 */
[----:B------:R2:W-:Y:S01]  /*7f00*/  @!P3 STG.E.U8 desc[UR38][R4.64+0xc8], R3 ;  /* 0x0000c8030400b986 */ /* 0x0005e2000c101126 */
        /* <DEDUP_REMOVED lines=13> */
[-C--:B--2---:R-:W-:Y:S02]  /*7fe0*/  @!P2 IMAD R3, R130, R23.reuse, RZ ;  /* 0x000000178203a224 */ /* 0x084fe400078e02ff */
[----:B------:R-:W-:Y:S01]  /*7ff0*/  @!P3 STG.E.U8 desc[UR38][R4.64+0xd1], R129 ;  /* 0x0000d1810400b986 */ /* 0x000fe2000c101126 */
[----:B------:R-:W-:Y:S01]  /*8000*/  ISETP.LT.OR P3, PT, R0, 0xd9, !P0 ;  /* 0x000000d90000780c */ /* 0x000fe20004761670 */
[----:B------:R-:W-:-:S02]  /*8010*/  @!P4 IMAD R131, R131, R23, RZ ;  /* 0x000000178383c224 */ /* 0x000fc400078e02ff */
        /* <DEDUP_REMOVED lines=12> */
[----:B------:R-:W-:Y:S01]  /*80e0*/  @!P3 STG.E.U8 desc[UR38][R6.64+0xd8], R9 ;  /* 0x0000d8090600b986 */ /* 0x000fe2000c101126 */
        /* <DEDUP_REMOVED lines=10> */
[----:B------:R-:W-:Y:S02]  /*8190*/  @!P3 IMAD R139, R139, R23, RZ ;  /* 0x000000178b8bb224 */ /* 0x000fe400078e02ff */
[----:B------:R0:W-:Y:S01]  /*81a0*/  @!P5 STG.E.U8 desc[UR38][R6.64+0xe0], R11 ;  /* 0x0000e00b0600d986 */ /* 0x0001e2000c101126 */
[----:B------:R-:W-:-:S03]  /*81b0*/  ISETP.LT.OR P5, PT, R0, 0xe9, !P0 ;  /* 0x000000e90000780c */ /* 0x000fc600047a1670 */
[----:B------:R-:W-:Y:S01]  /*81c0*/  @!P3 STG.E.U8 desc[UR38][R6.64+0xe1], R139 ;  /* 0x0000e18b0600b986 */ /* 0x000fe2000c101126 */
[----:B------:R-:W-:Y:S01]  /*81d0*/  ISETP.LT.OR P3, PT, R0, 0xf1, !P1 ;  /* 0x000000f10000780c */ /* 0x000fe20004f61670 */
[-C--:B-1----:R-:W-:Y:S02]  /*81e0*/  @!P2 IMAD R3, R140, R23.reuse, RZ ;  /* 0x000000178c03a224 */ /* 0x082fe400078e02ff */
[-C--:B------:R-:W-:Y:S02]  /*81f0*/  @!P4 IMAD R141, R141, R23.reuse, RZ ;  /* 0x000000178d8dc224 */ /* 0x080fe400078e02ff */
[-C--:B------:R-:W-:Y:S01]  /*8200*/  @!P6 IMAD R143, R143, R23.reuse, RZ ;  /* 0x000000178f8fe224 */ /* 0x080fe200078e02ff */
[----:B------:R1:W-:Y:S01]  /*8210*/  @!P2 STG.E.U8 desc[UR38][R4.64+0xe8], R3 ;  /* 0x0000e8030400a986 */ /* 0x0003e2000c101126 */
[----:B------:R-:W-:Y:S02]  /*8220*/  ISETP.LT.OR P2, PT, R0, 0xf2, !P1 ;  /* 0x000000f20000780c */ /* 0x000fe40004f41670 */
[----:B------:R-:W-:Y:S01]  /*8230*/  @!P5 IMAD R9, R142, R23, RZ ;  /* 0x000000178e09d224 */ /* 0x000fe200078e02ff */
[----:B------:R-:W-:Y:S01]  /*8240*/  @!P4 STG.E.U8 desc[UR38][R4.64+0xe9], R141 ;  /* 0x0000e98d0400c986 */ /* 0x000fe2000c101126 */
[----:B------:R-:W-:-:S02]  /*8250*/  ISETP.LT.OR P4, PT, R0, 0xf2, !P0 ;  /* 0x000000f20000780c */ /* 0x000fc40004781670 */
[----:B0-----:R-:W-:Y:S01]  /*8260*/  @!P3 IMAD R11, R144, R23, RZ ;  /* 0x00000017900bb224 */ /* 0x001fe200078e02ff */
[----:B------:R-:W-:Y:S01]  /*8270*/  @!P5 STG.E.U8 desc[UR38][R6.64+0xe8], R9 ;  /* 0x0000e8090600d986 */ /* 0x000fe2000c101126 */
[----:B------:R-:W-:-:S03]  /*8280*/  ISETP.LT.OR P5, PT, R0, 0xf1, !P0 ;  /* 0x000000f10000780c */ /* 0x000fc600047a1670 */
[----:B------:R-:W-:Y:S01]  /*8290*/  @!P6 STG.E.U8 desc[UR38][R6.64+0xe9], R143 ;  /* 0x0000e98f0600e986 */ /* 0x000fe2000c101126 */
[C---:B------:R-:W-:Y:S01]  /*82a0*/  ISETP.LT.OR P6, PT, R0.reuse, 0xf9, !P0 ;  /* 0x000000f90000780c */ /* 0x040fe200047c1670 */
[-C--:B------:R-:W-:Y:S01]  /*82b0*/  @!P2 IMAD R145, R145, R23.reuse, RZ ;  /* 0x000000179191a224 */ /* 0x080fe200078e02ff */
[C---:B------:R-:W-:Y:S01]  /*82c0*/  ISETP.LT.OR P0, PT, R0.reuse, 0xfa, !P0 ;  /* 0x000000fa0000780c */ /* 0x040fe20004701670 */
[----:B------:R0:W-:Y:S01]  /*82d0*/  @!P3 STG.E.U8 desc[UR38][R4.64+0xf0], R11 ;  /* 0x0000f00b0400b986 */ /* 0x0001e2000c101126 */
[C---:B------:R-:W-:Y:S01]  /*82e0*/  ISETP.LT.OR P3, PT, R0.reuse, 0xf9, !P1 ;  /* 0x000000f90000780c */ /* 0x040fe20004f61670 */
[-C--:B------:R-:W-:Y:S01]  /*82f0*/  @!P4 IMAD R147, R147, R23.reuse, RZ ;  /* 0x000000179393c224 */ /* 0x080fe200078e02ff */
[----:B------:R-:W-:Y:S01]  /*8300*/  ISETP.LT.OR P1, PT, R0, 0xfa, !P1 ;  /* 0x000000fa0000780c */ /* 0x000fe20004f21670 */
[----:B------:R2:W-:Y:S02]  /*8310*/  @!P2 STG.E.U8 desc[UR38][R4.64+0xf1], R145 ;  /* 0x0000f1910400a986 */ /* 0x0005e4000c101126 */
[----:B-1----:R-:W-:-:S02]  /*8320*/  @!P5 IMAD R3, R146, R23, RZ ;  /* 0x000000179203d224 */ /* 0x002fc400078e02ff */
[----:B------:R2:W-:Y:S02]  /*8330*/  @!P4 STG.E.U8 desc[UR38][R6.64+0xf1], R147 ;  /* 0x0000f1930600c986 */ /* 0x0005e4000c101126 */
[-C--:B0-----:R-:W-:Y:S02]  /*8340*/  @!P6 IMAD R11, R150, R23.reuse, RZ ;  /* 0x00000017960be224 */ /* 0x081fe400078e02ff */
[----:B------:R2:W-:Y:S02]  /*8350*/  @!P5 STG.E.U8 desc[UR38][R6.64+0xf0], R3 ;  /* 0x0000f0030600d986 */ /* 0x0005e4000c101126 */
[-C--:B------:R-:W-:Y:S02]  /*8360*/  @!P3 IMAD R9, R148, R23.reuse, RZ ;  /* 0x000000179409b224 */ /* 0x080fe400078e02ff */
[-C--:B------:R-:W-:Y:S02]  /*8370*/  @!P1 IMAD R149, R149, R23.reuse, RZ ;  /* 0x0000001795959224 */ /* 0x080fe400078e02ff */
[----:B------:R-:W-:Y:S01]  /*8380*/  @!P0 IMAD R151, R151, R23, RZ ;  /* 0x0000001797978224 */ /* 0x000fe200078e02ff */
[----:B------:R2:W-:Y:S04]  /*8390*/  @!P3 STG.E.U8 desc[UR38][R4.64+0xf8], R9 ;  /* 0x0000f8090400b986 */ /* 0x0005e8000c101126 */
[----:B------:R2:W-:Y:S04]  /*83a0*/  @!P1 STG.E.U8 desc[UR38][R4.64+0xf9], R149 ;  /* 0x0000f99504009986 */ /* 0x0005e8000c101126 */
[----:B------:R2:W-:Y:S04]  /*83b0*/  @!P6 STG.E.U8 desc[UR38][R6.64+0xf8], R11 ;  /* 0x0000f80b0600e986 */ /* 0x0005e8000c101126 */
[----:B------:R2:W-:Y:S02]  /*83c0*/  @!P0 STG.E.U8 desc[UR38][R6.64+0xf9], R151 ;  /* 0x0000f99706008986 */ /* 0x0005e4000c101126 */
.L_x_293:
[----:B------:R-:W-:Y:S05]  /*83d0*/  BSYNC B0 ;  /* 0x0000000000007941 */ /* 0x000fea0003800000 */
.L_x_35:
[----:B------:R-:W-:Y:S01]  /*83e0*/  IMAD.U32 R2, RZ, RZ, UR36 ;  /* 0x00000024ff027e24 */ /* 0x000fe2000f8e00ff */
[----:B------:R-:W-:Y:S01]  /*83f0*/  ULDC.64 UR4, c[0x0][0x650] ;  /* 0x0001940000047ab9 */ /* 0x000fe20000000a00 */
[----:B------:R-:W-:Y:S01]  /*8400*/  IMAD.U32 R0, RZ, RZ, UR41 ;  /* 0x00000029ff007e24 */ /* 0x000fe2000f8e00ff */
[----:B------:R1:W-:Y:S01]  /*8410*/  SYNCS.ARRIVE.TRANS64.A1T0 RZ, [R160+UR49], RZ ;  /* 0x000000ffa0ff79a7 */ /* 0x0003e20008100031 */
[----:B0-2---:R-:W-:Y:S01]  /*8420*/  IMAD.U32 R3, RZ, RZ, UR37 ;  /* 0x00000025ff037e24 */ /* 0x005fe2000f8e00ff */
[C---:B------:R-:W-:Y:S01]  /*8430*/  LEA R16, P0, R2.reuse, R16, 0x1 ;  /* 0x0000001002107211 */ /* 0x040fe200078008ff */
[----:B------:R-:W-:Y:S02]  /*8440*/  IMAD.MOV.U32 R19, RZ, RZ, -0x1 ;  /* 0xffffffffff137424 */ /* 0x000fe400078e00ff */
[----:B------:R-:W-:Y:S01]  /*8450*/  IMAD.MOV.U32 R18, RZ, RZ, -0x1 ;  /* 0xffffffffff127424 */ /* 0x000fe200078e00ff */
[----:B------:R-:W-:Y:S01]  /*8460*/  LEA.HI.X R17, R2, R17, R0, 0x1, P0 ;  /* 0x0000001102117211 */ /* 0x000fe200000f0c00 */
[----:B------:R-:W-:Y:S01]  /*8470*/  IMAD.MOV.U32 R2, RZ, RZ, -0x1 ;  /* 0xffffffffff027424 */ /* 0x000fe200078e00ff */
[----:B------:R-:W-:-:S02]  /*8480*/  ISETP.GE.U32.AND P0, PT, R16, UR4, PT ;  /* 0x0000000410007c0c */ /* 0x000fc4000bf06070 */
[----:B------:R-:W-:Y:S02]  /*8490*/  PRMT R0, RZ, 0x7610, R0 ;  /* 0x00007610ff007816 */ /* 0x000fe40000000000 */
[----:B------:R-:W-:-:S13]  /*84a0*/  ISETP.GE.U32.AND.EX P0, PT, R17, UR5, PT, P0 ;  /* 0x0000000511007c0c */ /* 0x000fda000bf06100 */
[----:B-1----:R-:W-:Y:S05]  /*84b0*/  @P0 BRA `(.L_x_294) ;  /* 0x00000004008c0947 */ /* 0x002fea0003800000 */
[----:B------:R-:W0:Y:S01]  /*84c0*/  S2UR UR7, SR_CTAID.X ;  /* 0x00000000000779c3 */ /* 0x000e220000002500 */
[----:B------:R-:W-:Y:S01]  /*84d0*/  ULDC.64 UR4, c[0x0][0x628] ;  /* 0x00018a0000047ab9 */ /* 0x000fe20000000a00 */
[----:B------:R-:W-:Y:S01]  /*84e0*/  ULDC UR6, c[0x0][0x150] ;  /* 0x0000540000067ab9 */ /* 0x000fe20000000800 */
[----:B------:R-:W-:Y:S01]  /*84f0*/  ISETP.NE.U32.AND P0, PT, RZ, UR4, PT ;  /* 0x00000004ff007c0c */ /* 0x000fe2000bf05070 */
[----:B------:R-:W-:Y:S01]  /*8500*/  ULDC UR15, c[0x0][0x630] ;  /* 0x00018c00000f7ab9 */ /* 0x000fe20000000800 */
[C---:B------:R-:W-:Y:S01]  /*8510*/  R2UR UR16, R16.reuse ;  /* 0x00000000101072ca */ /* 0x040fe200000e0000 */
[----:B------:R-:W-:Y:S01]  /*8520*/  ULDC UR18, c[0x0][0x154] ;  /* 0x0000550000127ab9 */ /* 0x000fe20000000800 */
[----:B------:R-:W-:Y:S01]  /*8530*/  ISETP.NE.AND.EX P0, PT, RZ, UR5, PT, P0 ;  /* 0x00000005ff007c0c */ /* 0x000fe2000bf05300 */
[----:B------:R-:W1:Y:S01]  /*8540*/  S2UR UR19, SR_CTAID.Y ;  /* 0x00000000001379c3 */ /* 0x000e620000002600 */
[----:B------:R-:W-:Y:S02]  /*8550*/  R2UR UR17, R17 ;  /* 0x00000000111172ca */ /* 0x000fe400000e0000 */
[----:B------:R-:W-:-:S02]  /*8560*/  R2UR UR12, R16 ;  /* 0x00000000100c72ca */ /* 0x000fc400000e0000 */
[----:B------:R-:W-:Y:S02]  /*8570*/  R2UR UR13, R17 ;  /* 0x00000000110d72ca */ /* 0x000fe400000e0000 */
[----:B0-----:R-:W-:-:S05]  /*8580*/  I2FP.F32.U32 R0, UR7 ;  /* 0x0000000700007c45 */ /* 0x001fca0008201000 */
[----:B------:R-:W-:-:S04]  /*8590*/  FMUL R0, R0, UR6 ;  /* 0x0000000600007c20 */ /* 0x000fc80008400000 */
[----:B------:R0:W2:Y:S01]  /*85a0*/  F2I.U32.TRUNC.NTZ R2, R0 ;  /* 0x0000000000027305 */ /* 0x0000a2000020f000 */
[----:B-1----:R-:W-:Y:S05]  /*85b0*/  @!P0 BRA `(.L_x_295) ;  /* 0x0000000000308947 */ /* 0x002fea0003800000 */
        /* <DEDUP_REMOVED lines=12> */
.L_x_295:
[----:B------:R-:W-:Y:S01]  /*8680*/  USHF.R.U64 UR6, UR12, UR15, UR13 ;  /* 0x0000000f0c067299 */ /* 0x000fe2000800120d */
[----:B0-----:R-:W-:Y:S01]  /*8690*/  I2FP.F32.U32 R0, UR19 ;  /* 0x0000001300007c45 */ /* 0x001fe20008201000 */
[----:B------:R-:W-:Y:S01]  /*86a0*/  USHF.R.U32.HI UR4, URZ, UR15, UR13 ;  /* 0x0000000f3f047299 */ /* 0x000fe2000801160d */
[----:B--2---:R-:W-:Y:S01]  /*86b0*/  R2UR UR14, R2 ;  /* 0x00000000020e72ca */ /* 0x004fe200000e0000 */
[----:B------:R-:W-:Y:S02]  /*86c0*/  UIADD3 UR9, UP0, URZ, -UR6, URZ ;  /* 0x800000063f097290 */ /* 0x000fe4000ff1e03f */
[----:B------:R-:W-:Y:S01]  /*86d0*/  FMUL R0, R0, UR18 ;  /* 0x0000001200007c20 */ /* 0x000fe20008400000 */
[----:B------:R-:W-:Y:S01]  /*86e0*/  ULDC.64 UR12, c[0x0][0x620] ;  /* 0x00018800000c7ab9 */ /* 0x000fe20000000a00 */
[----:B------:R-:W-:Y:S01]  /*86f0*/  UIADD3.X UR4, URZ, ~UR4, URZ, UP0, !UPT ;  /* 0x800000043f047290 */ /* 0x000fe200087fe43f */
[----:B------:R-:W-:Y:S01]  /*8700*/  UMOV UR10, UR16 ;  /* 0x00000010000a7c82 */ /* 0x000fe20008000000 */
[----:B------:R-:W-:-:S02]  /*8710*/  UMOV UR11, UR17 ;  /* 0x00000011000b7c82 */ /* 0x000fc40008000000 */
[----:B------:R-:W0:Y:S01]  /*8720*/  F2I.U32.TRUNC.NTZ R0, R0 ;  /* 0x0000000000007305 */ /* 0x000e22000020f000 */
[----:B------:R-:W-:Y:S02]  /*8730*/  UIMAD UR4, UR4, UR12, URZ ;  /* 0x0000000c040472a4 */ /* 0x000fe4000f8e023f */
[----:B------:R-:W-:Y:S02]  /*8740*/  UIMAD.WIDE.U32 UR10, UR9, UR12, UR10 ;  /* 0x0000000c090a72a5 */ /* 0x000fe4000f8e000a */
[----:B------:R-:W-:Y:S01]  /*8750*/  UIMAD UR9, UR9, UR13, UR4 ;  /* 0x0000000d090972a4 */ /* 0x000fe2000f8e0204 */
[----:B------:R-:W-:Y:S01]  /*8760*/  ULDC UR22, c[0x0][0x658] ;  /* 0x0001960000167ab9 */ /* 0x000fe20000000800 */
[----:B------:R-:W-:Y:S02]  /*8770*/  UMOV UR12, 0xffffffff ;  /* 0xffffffff000c7882 */ /* 0x000fe40000000000 */
[----:B------:R-:W-:Y:S01]  /*8780*/  UIADD3 UR11, UR11, UR9, URZ ;  /* 0x000000090b0b7290 */ /* 0x000fe2000fffe03f */
[----:B------:R-:W-:Y:S01]  /*8790*/  ULDC UR13, c[0x0][0x618] ;  /* 0x00018600000d7ab9 */ /* 0x000fe20000000800 */
[----:B------:R-:W-:Y:S01]  /*87a0*/  ULDC.64 UR4, c[0x0][0x640] ;  /* 0x0001900000047ab9 */ /* 0x000fe20000000a00 */
[----:B------:R-:W-:Y:S01]  /*87b0*/  USHF.L.U32 UR18, UR12, UR22, URZ ;  /* 0x000000160c127299 */ /* 0x000fe2000800063f */
[----:B------:R-:W-:Y:S01]  /*87c0*/  ISETP.NE.U32.AND P0, PT, RZ, UR4, PT ;  /* 0x00000004ff007c0c */ /* 0x000fe2000bf05070 */
[----:B------:R-:W-:Y:S01]  /*87d0*/  USHF.R.U64 UR12, UR10, UR13, UR11 ;  /* 0x0000000d0a0c7299 */ /* 0x000fe2000800120b */
[----:B0-----:R-:W-:Y:S01]  /*87e0*/  R2UR UR16, R0 ;  /* 0x00000000001072ca */ /* 0x001fe200000e0000 */
[----:B------:R-:W-:Y:S01]  /*87f0*/  USHF.R.U32.HI UR10, URZ, UR13, UR11 ;  /* 0x0000000d3f0a7299 */ /* 0x000fe2000801160b */
[----:B------:R-:W-:Y:S01]  /*8800*/  ISETP.NE.AND.EX P0, PT, RZ, UR5, PT, P0 ;  /* 0x00000005ff007c0c */ /* 0x000fe2000bf05300 */
[----:B------:R-:W-:Y:S01]  /*8810*/  ULDC UR17, c[0x0][0x608] ;  /* 0x0001820000117ab9 */ /* 0x000fe20000000800 */
[----:B------:R-:W-:-:S02]  /*8820*/  ULOP3.LUT UR23, URZ, UR18, URZ, 0x33, !UPT ;  /* 0x000000123f177292 */ /* 0x000fc4000f8e333f */
[----:B------:R-:W-:Y:S02]  /*8830*/  USHF.R.U64 UR18, UR12, UR17, UR10 ;  /* 0x000000110c127299 */ /* 0x000fe4000800120a */
[----:B------:R-:W-:Y:S01]  /*8840*/  USHF.R.U32.HI UR10, URZ, UR17, UR10 ;  /* 0x000000113f0a7299 */ /* 0x000fe2000801160a */
[----:B------:R-:W-:Y:S01]  /*8850*/  UMOV UR20, 0x1 ;  /* 0x0000000100147882 */ /* 0x000fe20000000000 */
[----:B------:R-:W-:Y:S02]  /*8860*/  UIADD3 UR14, -UR14, URZ, URZ ;  /* 0x0000003f0e0e7290 */ /* 0x000fe4000fffe13f */
[----:B------:R-:W-:Y:S02]  /*8870*/  USHF.L.U32 UR13, UR20, UR22, URZ ;  /* 0x00000016140d7299 */ /* 0x000fe4000800063f */
[----:B------:R-:W-:Y:S01]  /*8880*/  USHF.R.U64 UR20, UR18, UR22, UR10 ;  /* 0x0000001612147299 */ /* 0x000fe2000800120a */
[----:B------:R-:W-:Y:S01]  /*8890*/  ULDC UR15, c[0x0][0x144] ;  /* 0x00005100000f7ab9 */ /* 0x000fe20000000800 */
[----:B------:R-:W-:Y:S01]  /*88a0*/  ULDC UR8, c[0x0][0x600] ;  /* 0x0001800000087ab9 */ /* 0x000fe20000000800 */
[----:B------:R-:W-:-:S02]  /*88b0*/  UIADD3 UR21, -UR16, URZ, URZ ;  /* 0x0000003f10157290 */ /* 0x000fc4000fffe13f */
[----:B------:R-:W-:Y:S02]  /*88c0*/  USHF.R.U32.HI UR17, URZ, UR22, UR10 ;  /* 0x000000163f117299 */ /* 0x000fe4000801160a */
[----:B------:R-:W-:Y:S02]  /*88d0*/  UIADD3 UR9, UR8, -0x1, URZ ;  /* 0xffffffff08097890 */ /* 0x000fe4000fffe03f */
[----:B------:R-:W-:Y:S01]  /*88e0*/  UIMAD UR22, UR15, UR14, UR7 ;  /* 0x0000000e0f1672a4 */ /* 0x000fe2000f8e0207 */
[----:B------:R-:W-:Y:S01]  /*88f0*/  ULDC UR26, c[0x0][0x148] ;  /* 0x00005200001a7ab9 */ /* 0x000fe20000000800 */
[----:B------:R-:W-:Y:S01]  /*8900*/  ULDC UR24, c[0x0][0x648] ;  /* 0x0001920000187ab9 */ /* 0x000fe20000000800 */
[----:B------:R-:W-:Y:S01]  /*8910*/  ULDC UR25, c[0x0][0x638] ;  /* 0x00018e0000197ab9 */ /* 0x000fe20000000800 */
        /* <DEDUP_REMOVED lines=12> */
.L_x_296:
[----:B------:R-:W-:Y:S01]  /*89e0*/  UISETP.NE.AND UP0, UPT, UR48, URZ, UPT ;  /* 0x0000003f3000728c */ /* 0x000fe2000bf05270 */
[----:B------:R-:W-:Y:S01]  /*89f0*/  IMAD.MOV.U32 R0, RZ, RZ, 0x1 ;  /* 0x00000001ff007424 */ /* 0x000fe200078e00ff */
[----:B------:R-:W-:Y:S01]  /*8a00*/  USHF.R.U64 UR4, UR16, UR24, UR17 ;  /* 0x0000001810047299 */ /* 0x000fe20008001211 */
[----:B------:R-:W-:Y:S01]  /*8a10*/  IMAD.U32 R2, RZ, RZ, UR6 ;  /* 0x00000006ff027e24 */ /* 0x000fe2000f8e00ff */
[----:B------:R-:W-:Y:S02]  /*8a20*/  ULOP3.LUT UR18, UR18, UR23, URZ, 0xc0, !UPT ;  /* 0x0000001712127292 */ /* 0x000fe4000f8ec03f */
[----:B------:R-:W-:Y:S02]  /*8a30*/  UIADD3 UR5, -UR4, URZ, URZ ;  /* 0x0000003f04057290 */ /* 0x000fe4000fffe13f */
[----:B------:R-:W-:Y:S02]  /*8a40*/  ULOP3.LUT UR9, UR12, UR9, URZ, 0xc0, !UPT ;  /* 0x000000090c097292 */ /* 0x000fe4000f8ec03f */
[----:B------:R-:W-:-:S02]  /*8a50*/  UIMAD UR4, UR13, UR4, UR18 ;  /* 0x000000040d0472a4 */ /* 0x000fc4000f8e0212 */
[----:B------:R-:W-:Y:S02]  /*8a60*/  @UP0 UIMAD UR22, UR26, UR21, UR19 ;  /* 0x000000151a1602a4 */ /* 0x000fe4000f8e0213 */
[----:B------:R-:W-:Y:S01]  /*8a70*/  UIMAD UR5, UR5, UR25, UR20 ;  /* 0x00000019050572a4 */ /* 0x000fe2000f8e0214 */
[----:B------:R-:W-:Y:S02]  /*8a80*/  ULDC UR7, c[0x0][0x610] ;  /* 0x0001840000077ab9 */ /* 0x000fe40000000800 */
[----:B------:R-:W-:Y:S02]  /*8a90*/  UIMAD UR4, UR4, UR7, UR22 ;  /* 0x00000007040472a4 */ /* 0x000fe4000f8e0216 */
[----:B------:R-:W-:-:S04]  /*8aa0*/  UIMAD UR5, UR5, UR8, UR9 ;  /* 0x00000008050572a4 */ /* 0x000fc8000f8e0209 */
[----:B------:R-:W-:Y:S02]  /*8ab0*/  USEL UR7, UR5, UR4, !UP0 ;  /* 0x0000000405077287 */ /* 0x000fe4000c000000 */
[----:B------:R-:W-:-:S04]  /*8ac0*/  USEL UR4, UR4, UR5, !UP0 ;  /* 0x0000000504047287 */ /* 0x000fc8000c000000 */
[----:B------:R-:W-:Y:S02]  /*8ad0*/  IMAD.U32 R18, RZ, RZ, UR7 ;  /* 0x00000007ff127e24 */ /* 0x000fe4000f8e00ff */
[----:B------:R-:W-:-:S07]  /*8ae0*/  IMAD.U32 R19, RZ, RZ, UR4 ;  /* 0x00000004ff137e24 */ /* 0x000fce000f8e00ff */
.L_x_294:
[----:B------:R-:W-:Y:S02]  /*8af0*/  LOP3.LUT P0, RZ, R0, 0xff, RZ, 0xc0, !PT ;  /* 0x000000ff00ff7812 */ /* 0x000fe4000780c0ff */
[----:B------:R-:W-:-:S11]  /*8b00*/  LOP3.LUT R163, R163, 0x1, RZ, 0x3c, !PT ;  /* 0x00000001a3a37812 */ /* 0x000fd600078e3cff */
[----:B------:R-:W-:Y:S05]  /*8b10*/  @P0 BRA `(.L_x_297) ;  /* 0xffffff8c00180947 */ /* 0x000fea000383ffff */
[----:B------:R-:W-:Y:S05]  /*8b20*/  EXIT ;  /* 0x000000000000794d */ /* 0x000fea0003800000 */
.L_x_16:
[----:B------:R-:W-:-:S08]  /*8b30*/  ISETP.NE.AND P0, PT, RZ, UR6, PT ;  /* 0x00000006ff007c0c */ /* 0x000fd0000bf05270 */
[----:B-----5:R-:W0:-:S00]  /*8b40*/  USETMAXREG.DEALLOC.CTAPOOL 0x28 ;  /* 0x00000028000079c8 */ /* 0x020e0000080e0500 */
[----:B------:R-:W-:Y:S05]  /*8b50*/  @P0 EXIT ;  /* 0x000000000000094d */ /* 0x000fea0003800000 */
[----:B0-----:R-:W-:Y:S01]  /*8b60*/  LOP3.LUT P0, RZ, R4, 0xff, RZ, 0xc0, !PT ;  /* 0x000000ff04ff7812 */ /* 0x001fe2000780c0ff */
[----:B------:R-:W-:Y:S02]  /*8b70*/  IMAD.MOV.U32 R9, RZ, RZ, 0x1 ;  /* 0x00000001ff097424 */ /* 0x000fe400078e00ff */
[----:B------:R-:W-:-:S10]  /*8b80*/  IMAD.MOV.U32 R8, RZ, RZ, RZ ;  /* 0x000000ffff087224 */ /* 0x000fd400078e00ff */
[----:B------:R-:W-:Y:S05]  /*8b90*/  @!P0 BRA `(.L_x_298) ;  /* 0x0000000c00748947 */ /* 0x000fea0003800000 */
[----:B------:R-:W0:Y:S01]  /*8ba0*/  S2UR UR8, SR_CgaCtaId ;  /* 0x00000000000879c3 */ /* 0x000e220000008800 */
[----:B------:R-:W-:Y:S01]  /*8bb0*/  UMOV UR10, 0x1 ;  /* 0x00000001000a7882 */ /* 0x000fe20000000000 */
[----:B------:R-:W-:Y:S01]  /*8bc0*/  LOP3.LUT P0, RZ, R0, 0x1f, RZ, 0xc0, !PT ;  /* 0x0000001f00ff7812 */ /* 0x000fe2000780c0ff */
[----:B------:R-:W-:Y:S01]  /*8bd0*/  ULDC UR5, c[0x0][0x658] ;  /* 0x0001960000057ab9 */ /* 0x000fe20000000800 */
[----:B------:R-:W-:Y:S01]  /*8be0*/  UMOV UR9, 0xffffffff ;  /* 0xffffffff00097882 */ /* 0x000fe20000000000 */
[----:B------:R-:W-:Y:S01]  /*8bf0*/  BSSY B0, `(.L_x_298) ;  /* 0x00000d7000007945 */ /* 0x000fe20003800000 */
[----:B------:R-:W-:Y:S01]  /*8c00*/  USHF.L.U32 UR9, UR9, UR5, URZ ;  /* 0x0000000509097299 */ /* 0x000fe2000800063f */
[C---:B------:R-:W-:Y:S01]  /*8c10*/  ISETP.NE.AND P3, PT, R3.reuse, RZ, PT ;  /* 0x000000ff0300720c */ /* 0x040fe20003f65270 */
[----:B------:R-:W-:Y:S01]  /*8c20*/  IMAD.MOV.U32 R0, RZ, RZ, 0x1 ;  /* 0x00000001ff007424 */ /* 0x000fe200078e00ff */
[----:B------:R-:W-:Y:S01]  /*8c30*/  ISETP.NE.OR P0, PT, R3, RZ, !P0 ;  /* 0x000000ff0300720c */ /* 0x000fe20004705670 */
[----:B------:R-:W-:Y:S01]  /*8c40*/  IMAD.MOV.U32 R9, RZ, RZ, 0x1 ;  /* 0x00000001ff097424 */ /* 0x000fe200078e00ff */
[----:B------:R-:W-:Y:S01]  /*8c50*/  ULDC UR4, c[0x0][0x600] ;  /* 0x0001800000047ab9 */ /* 0x000fe20000000800 */
[----:B------:R-:W-:Y:S01]  /*8c60*/  IMAD.MOV.U32 R8, RZ, RZ, RZ ;  /* 0x000000ffff087224 */ /* 0x000fe200078e00ff */
[----:B------:R-:W-:Y:S01]  /*8c70*/  UMOV UR19, 0x5 ;  /* 0x0000000500137882 */ /* 0x000fe20000000000 */
[----:B------:R-:W-:-:S02]  /*8c80*/  UIADD3 UR24, UR42, 0x1, URZ ;  /* 0x000000012a187890 */ /* 0x000fc4000fffe03f */
[----:B------:R-:W-:Y:S02]  /*8c90*/  ULOP3.LUT UR25, UR40, 0x2, URZ, 0xfc, !UPT ;  /* 0x0000000228197892 */ /* 0x000fe4000f8efc3f */
[----:B------:R-:W-:Y:S02]  /*8ca0*/  UIADD3 UR4, UR4, -0x1, URZ ;  /* 0xffffffff04047890 */ /* 0x000fe4000fffe03f */
[----:B------:R-:W-:Y:S02]  /*8cb0*/  USHF.L.U32 UR5, UR10, UR5, URZ ;  /* 0x000000050a057299 */ /* 0x000fe4000800063f */
[----:B------:R-:W-:Y:S02]  /*8cc0*/  ULOP3.LUT UR16, URZ, UR9, URZ, 0x33, !UPT ;  /* 0x000000093f107292 */ /* 0x000fe4000f8e333f */
[----:B0-----:R-:W-:Y:S02]  /*8cd0*/  ULOP3.LUT UR6, UR8, 0x1, URZ, 0xc0, !UPT ;  /* 0x0000000108067892 */ /* 0x001fe4000f8ec03f */
[----:B------:R-:W-:-:S02]  /*8ce0*/  USHF.R.U32.HI UR26, URZ, 0x1, UR8 ;  /* 0x000000013f1a7899 */ /* 0x000fc40008011608 */
[----:B------:R-:W-:Y:S02]  /*8cf0*/  USHF.L.U32 UR13, UR8, 0x7, URZ ;  /* 0x00000007080d7899 */ /* 0x000fe4000800063f */
[----:B------:R-:W-:Y:S02]  /*8d00*/  USHF.L.U32 UR7, UR8, 0xc, URZ ;  /* 0x0000000c08077899 */ /* 0x000fe4000800063f */
[----:B------:R-:W-:Y:S02]  /*8d10*/  ULOP3.LUT UR8, UR8, 0xfffffffe, URZ, 0xc0, !UPT ;  /* 0xfffffffe08087892 */ /* 0x000fe4000f8ec03f */
[----:B------:R-:W-:Y:S02]  /*8d20*/  UISETP.GT.U32.AND UP0, UPT, UR6, 0xffff, UPT ;  /* 0x0000ffff0600788c */ /* 0x000fe4000bf04070 */
[----:B------:R-:W-:Y:S02]  /*8d30*/  USHF.L.U32 UR18, UR10, UR8, URZ ;  /* 0x000000080a127299 */ /* 0x000fe4000800063f */
[----:B------:R-:W-:-:S02]  /*8d40*/  ULOP3.LUT UR8, UR8, 0x1, URZ, 0xfc, !UPT ;  /* 0x0000000108087892 */ /* 0x000fc4000f8efc3f */
[----:B------:R-:W-:Y:S02]  /*8d50*/  USEL UR6, UR6, 0xffff, !UP0 ;  /* 0x0000ffff06067887 */ /* 0x000fe4000c000000 */
[----:B------:R-:W-:Y:S02]  /*8d60*/  ULOP3.LUT UR7, UR7, 0x1000, URZ, 0xc0, !UPT ;  /* 0x0000100007077892 */ /* 0x000fe4000f8ec03f */
[----:B------:R-:W-:Y:S02]  /*8d70*/  USHF.L.U32 UR8, UR10, UR8, URZ ;  /* 0x000000080a087299 */ /* 0x000fe4000800063f */
[----:B------:R-:W-:Y:S02]  /*8d80*/  ULOP3.LUT UR6, UR6, 0xffff, URZ, 0xc0, !UPT ;  /* 0x0000ffff06067892 */ /* 0x000fe4000f8ec03f */
[----:B------:R-:W-:Y:S02]  /*8d90*/  ULEA UR27, UR26, 0x180, 0xa ;  /* 0x000001801a1b7891 */ /* 0x000fe4000f8e503f */
[----:B------:R-:W-:-:S02]  /*8da0*/  ULOP3.LUT UR13, UR13, 0x80, URZ, 0xc0, !UPT ;  /* 0x000000800d0d7892 */ /* 0x000fc4000f8ec03f */
[----:B------:R-:W-:Y:S02]  /*8db0*/  ULOP3.LUT UR17, UR7, 0x2180, URZ, 0xfc, !UPT ;  /* 0x0000218007117892 */ /* 0x000fe4000f8efc3f */
[----:B------:R-:W-:Y:S02]  /*8dc0*/  ULOP3.LUT UR18, UR18, UR8, URZ, 0xfc, !UPT ;  /* 0x0000000812127292 */ /* 0x000fe4000f8efc3f */
[----:B------:R-:W-:Y:S01]  /*8dd0*/  USHF.L.U32 UR19, UR19, UR6, URZ ;  /* 0x0000000613137299 */ /* 0x000fe2000800063f */
[----:B------:R-:W-:-:S11]  /*8de0*/  ULDC.64 UR22, c[0x0][0x198] ;  /* 0x0000660000167ab9 */ /* 0x000fd60000000a00 */
.L_x_310:
[----:B------:R-:W-:-:S03]  /*8df0*/  UMOV UR6, 0xffffffff ;  /* 0xffffffff00067882 */ /* 0x000fc60000000000 */
[----:B-1----:R-:W-:Y:S05]  /*8e00*/  BRA.DIV UR6, `(.L_x_299) ;  /* 0x0000000e06f07947 */ /* 0x002fea000b800000 */
[----:B------:R-:W-:-:S13]  /*8e10*/  ELECT P6, URZ, PT ;  /* 0x00000000003f782f */ /* 0x000fda00038c0000 */
.L_x_323:
[----:B------:R-:W0:Y:S01]  /*8e20*/  LDC R3, c[0x0][0x28c] ;  /* 0x0000a300ff037b82 */ /* 0x000e220000000800 */
[----:B------:R-:W-:Y:S01]  /*8e30*/  BSSY B1, `(.L_x_300) ;  /* 0x000003b000017945 */ /* 0x000fe20003800000 */
[----:B0-----:R-:W-:-:S13]  /*8e40*/  ISETP.LT.OR P6, PT, R3, 0x1, !P6 ;  /* 0x000000010300780c */ /* 0x001fda00077c1670 */
[----:B------:R-:W-:Y:S05]  /*8e50*/  @P6 BRA `(.L_x_301) ;  /* 0x0000000000e06947 */ /* 0x000fea0003800000 */
[----:B------:R-:W-:Y:S01]  /*8e60*/  LEA R19, R19, UR26, 0x1 ;  /* 0x0000001a13137c11 */ /* 0x000fe2000f8e08ff */
[----:B------:R-:W-:Y:S01]  /*8e70*/  IMAD.MOV.U32 R11, RZ, RZ, RZ ;  /* 0x000000ffff0b7224 */ /* 0x000fe200078e00ff */
[----:B------:R-:W-:Y:S01]  /*8e80*/  LEA R18, R18, UR13, 0x8 ;  /* 0x0000000d12127c11 */ /* 0x000fe2000f8e40ff */
[----:B------:R-:W-:Y:S02]  /*8e90*/  IMAD.U32 R12, RZ, RZ, UR24 ;  /* 0x00000018ff0c7e24 */ /* 0x000fe4000f8e00ff */
[----:B------:R-:W-:Y:S02]  /*8ea0*/  IMAD.MOV.U32 R3, RZ, RZ, R9 ;  /* 0x000000ffff037224 */ /* 0x000fe400078e0009 */
[----:B------:R-:W-:Y:S02]  /*8eb0*/  IMAD.MOV.U32 R4, RZ, RZ, R8 ;  /* 0x000000ffff047224 */ /* 0x000fe400078e0008 */
[----:B------:R-:W-:-:S07]  /*8ec0*/  IMAD.SHL.U32 R19, R19, 0x20, RZ ;  /* 0x0000002013137824 */ /* 0x000fce00078e00ff */
.L_x_305:
[----:B------:R-:W0:Y:S01]  /*8ed0*/  S2R R6, SR_CgaCtaId ;  /* 0x0000000000067919 */ /* 0x000e220000008800 */
[----:B-1----:R-:W-:-:S04]  /*8ee0*/  MOV R5, 0x400 ;  /* 0x0000040000057802 */ /* 0x002fc80000000f00 */
[----:B0-----:R-:W-:Y:S02]  /*8ef0*/  LEA R7, R6, R5, 0x18 ;  /* 0x0000000506077211 */ /* 0x001fe400078ec0ff */
[----:B------:R-:W-:Y:S01]  /*8f00*/  SHF.L.U32 R5, R3, 0x1f, RZ ;  /* 0x0000001f03057819 */ /* 0x000fe200000006ff */
[----:B------:R-:W0:Y:S02]  /*8f10*/  @!P3 LDC R6, c[0x0][0x500] ;  /* 0x00014000ff06bb82 */ /* 0x000e240000000800 */
[----:B------:R-:W-:-:S04]  /*8f20*/  IMAD R10, R4, 0x8, R7 ;  /* 0x00000008040a7824 */ /* 0x000fc800078e0207 */
[----:B------:R-:W1:Y:S02]  /*8f30*/  SYNCS.PHASECHK.TRANS64.TRYWAIT P1, [R10+URZ+0x20], R5 ;  /* 0x000020050a0075a7 */ /* 0x000e64000802017f */
[----:B-1----:R-:W-:Y:S05]  /*8f40*/  @!P1 BRA `(.L_x_302) ;  /* 0x0000000c00c09947 */ /* 0x002fea0003800000 */
.L_x_324:
[----:B------:R-:W-:Y:S01]  /*8f50*/  UPRMT UR6, UR25, 0x9910, URZ ;  /* 0x0000991019067896 */ /* 0x000fe2000800003f */
[----:B0-----:R0:W-:Y:S03]  /*8f60*/  @!P3 SYNCS.ARRIVE.TRANS64 RZ, [R10+URZ], R6 ;  /* 0x000000060affb9a7 */ /* 0x0011e6000800003f */
[----:B------:R-:W-:-:S06]  /*8f70*/  UISETP.NE.AND UP0, UPT, UR6, 0x2, UPT ;  /* 0x000000020600788c */ /* 0x000fcc000bf05270 */
[----:B------:R-:W-:-:S13]  /*8f80*/  PLOP3.LUT P1, PT, PT, PT, UP0, 0x80, 0x0 ;  /* 0x000000000000781c */ /* 0x000fda0003f2f008 */
[----:B0-----:R-:W-:Y:S05]  /*8f90*/  @P1 BRA `(.L_x_303) ;  /* 0x0000000000041947 */ /* 0x001fea0003800000 */
[----:B------:R-:W-:Y:S01]  /*8fa0*/  BPT.TRAP 0x1 ;  /* 0x000000040000795c */ /* 0x000fe20000300000 */
.L_x_303:
[----:B------:R-:W-:Y:S05]  /*8fb0*/  @P0 BRA `(.L_x_304) ;  /* 0x0000000000040947 */ /* 0x000fea0003800000 */
[----:B------:R-:W-:Y:S01]  /*8fc0*/  BPT.TRAP 0x1 ;  /* 0x000000040000795c */ /* 0x000fe20000300000 */
.L_x_304:
[----:B------:R-:W-:Y:S01]  /*8fd0*/  R2UR UR11, R4 ;  /* 0x00000000040b72ca */ /* 0x000fe200000e0000 */
[----:B------:R-:W-:Y:S01]  /*8fe0*/  VIADD R12, R12, 0xffffffff ;  /* 0xffffffff0c0c7836 */ /* 0x000fe20000000000 */
[----:B------:R-:W-:Y:S01]  /*8ff0*/  R2UR UR21, R7 ;  /* 0x00000000071572ca */ /* 0x000fe200000e0000 */
[----:B------:R-:W-:Y:S01]  /*9000*/  UIADD3 UR6, UP0, UR22, 0xf0, URZ ;  /* 0x000000f016067890 */ /* 0x000fe2000ff1e03f */
[----:B------:R-:W-:Y:S01]  /*9010*/  R2UR UR30, R19 ;  /* 0x00000000131e72ca */ /* 0x000fe200000e0000 */
[----:B------:R-:W-:Y:S01]  /*9020*/  UIADD3 UR28, UP1, UR22, 0x1f0, URZ ;  /* 0x000001f0161c7890 */ /* 0x000fe2000ff3e03f */
[----:B------:R-:W-:Y:S01]  /*9030*/  R2UR UR9, R10 ;  /* 0x000000000a0972ca */ /* 0x000fe200000e0000 */
[----:B------:R-:W-:Y:S01]  /*9040*/  UPRMT UR20, URZ, 0x5410, UR19 ;  /* 0x000054103f147896 */ /* 0x000fe20008000013 */
[C---:B------:R-:W-:Y:S01]  /*9050*/  R2UR UR10, R11.reuse ;  /* 0x000000000b0a72ca */ /* 0x040fe200000e0000 */
[----:B------:R-:W-:Y:S01]  /*9060*/  VIADD R4, R4, 0x1 ;  /* 0x0000000104047836 */ /* 0x000fe20000000000 */
[----:B------:R-:W-:Y:S01]  /*9070*/  R2UR UR12, R2 ;  /* 0x00000000020c72ca */ /* 0x000fe200000e0000 */
[----:B------:R-:W-:Y:S01]  /*9080*/  UPRMT UR32, URZ, 0x5410, UR18 ;  /* 0x000054103f207896 */ /* 0x000fe20008000012 */
[----:B------:R-:W-:Y:S01]  /*9090*/  R2UR UR31, R18 ;  /* 0x00000000121f72ca */ /* 0x000fe200000e0000 */
[----:B------:R-:W-:Y:S01]  /*90a0*/  ULEA UR7, UR11, UR27, 0xb ;  /* 0x0000001b0b077291 */ /* 0x000fe2000f8e583f */
[----:B------:R-:W-:Y:S01]  /*90b0*/  ISETP.GT.AND P2, PT, R12, 0x1, PT ;  /* 0x000000010c00780c */ /* 0x000fe20003f44270 */
[----:B------:R-:W-:Y:S01]  /*90c0*/  ULEA UR11, UR11, UR17, 0xd ;  /* 0x000000110b0b7291 */ /* 0x000fe2000f8e683f */
[C---:B------:R-:W-:Y:S01]  /*90d0*/  ISETP.NE.AND P1, PT, R4.reuse, 0x4, PT ;  /* 0x000000040400780c */ /* 0x040fe20003f25270 */
[----:B------:R-:W-:Y:S01]  /*90e0*/  UIADD3 UR8, UR21, UR7, URZ ;  /* 0x0000000715087290 */ /* 0x000fe2000fffe03f */
[----:B------:R-:W-:Y:S01]  /*90f0*/  VIADD R11, R11, 0x20 ;  /* 0x000000200b0b7836 */ /* 0x000fe20000000000 */
[----:B------:R-:W-:Y:S01]  /*9100*/  UIADD3.X UR7, URZ, UR23, URZ, UP0, !UPT ;  /* 0x000000173f077290 */ /* 0x000fe200087fe43f */
[----:B------:R-:W-:Y:S01]  /*9110*/  SEL R6, RZ, 0x1, P1 ;  /* 0x00000001ff067807 */ /* 0x000fe20000800000 */
[----:B------:R-:W-:Y:S01]  /*9120*/  UIADD3 UR21, UR21, UR11, URZ ;  /* 0x0000000b15157290 */ /* 0x000fe2000fffe03f */
[----:B------:R-:W-:Y:S01]  /*9130*/  SEL R4, R4, RZ, P1 ;  /* 0x000000ff04047207 */ /* 0x000fe20000800000 */
[----:B------:R-:W-:Y:S01]  /*9140*/  UIADD3.X UR29, URZ, UR23, URZ, UP1, !UPT ;  /* 0x000000173f1d7290 */ /* 0x000fe20008ffe43f */
[----:B------:R-:W-:Y:S01]  /*9150*/  LOP3.LUT R3, R3, R6, RZ, 0x3c, !PT ;  /* 0x0000000603037212 */ /* 0x000fe200078e3cff */
[----:B------:R-:W-:Y:S01]  /*9160*/  UMOV UR14, 0x0 ;  /* 0x00000000000e7882 */ /* 0x000fe20000000000 */
[----:B------:R-:W-:Y:S01]  /*9170*/  UMOV UR15, 0x10000000 ;  /* 0x10000000000f7882 */ /* 0x000fe20000000000 */
[----:B------:R-:W-:-:S02]  /*9180*/  UMOV UR11, UR30 ;  /* 0x0000001e000b7c82 */ /* 0x000fc40008000000 */
[----:B------:R0:W-:Y:S02]  /*9190*/  UTMALDG.3D.MULTICAST [UR8], [UR6], UR20, desc[UR14] ;  /* 0x00000e08060073b4 */ /* 0x0001e40008011814 */
[----:B0-----:R-:W-:Y:S01]  /*91a0*/  UMOV UR8, UR21 ;  /* 0x0000001500087c82 */ /* 0x001fe20008000000 */
[----:B------:R-:W-:Y:S02]  /*91b0*/  UMOV UR11, UR31 ;  /* 0x0000001f000b7c82 */ /* 0x000fe40008000000 */
[----:B------:R0:W-:Y:S02]  /*91c0*/  UTMALDG.3D.MULTICAST [UR8], [UR28], UR32, desc[UR14] ;  /* 0x00000e081c0073b4 */ /* 0x0001e40008011820 */
[----:B0-----:R-:W-:Y:S05]  /*91d0*/  @P2 BRA `(.L_x_305) ;  /* 0xfffffffc003c2947 */ /* 0x001fea000383ffff */
.L_x_301:
[----:B------:R-:W-:Y:S05]  /*91e0*/  BSYNC B1 ;  /* 0x0000000000017941 */ /* 0x000fea0003800000 */
.L_x_300:
[----:B------:R-:W-:Y:S01]  /*91f0*/  LOP3.LUT P4, RZ, R0, 0xff, RZ, 0xc0, !PT ;  /* 0x000000ff00ff7812 */ /* 0x000fe2000788c0ff */
[----:B------:R-:W-:Y:S01]  /*9200*/  VIADD R8, R8, UR42 ;  /* 0x0000002a08087c36 */ /* 0x000fe20008000000 */
[----:B------:R-:W-:Y:S01]  /*9210*/  ULDC.64 UR6, c[0x0][0x650] ;  /* 0x0001940000067ab9 */ /* 0x000fe20000000a00 */
[----:B------:R-:W-:Y:S01]  /*9220*/  BSSY B1, `(.L_x_306) ;  /* 0x0000071000017945 */ /* 0x000fe20003800000 */
[----:B------:R-:W-:Y:S02]  /*9230*/  IMAD.MOV.U32 R19, RZ, RZ, -0x1 ;  /* 0xffffffffff137424 */ /* 0x000fe400078e00ff */
[----:B------:R-:W-:Y:S01]  /*9240*/  SHF.R.U32.HI R0, RZ, 0x2, R8 ;  /* 0x00000002ff007819 */ /* 0x000fe20000011608 */
[----:B------:R-:W-:Y:S01]  /*9250*/  IMAD.MOV.U32 R18, RZ, RZ, -0x1 ;  /* 0xffffffffff127424 */ /* 0x000fe200078e00ff */
[----:B------:R-:W-:Y:S02]  /*9260*/  ISETP.GT.U32.AND P1, PT, R8, 0x3, PT ;  /* 0x000000030800780c */ /* 0x000fe40003f24070 */
[----:B------:R-:W-:-:S02]  /*9270*/  LOP3.LUT R0, R0, 0x1, RZ, 0xc0, !PT ;  /* 0x0000000100007812 */ /* 0x000fc400078ec0ff */
[----:B------:R-:W-:Y:S01]  /*9280*/  LOP3.LUT R8, R8, 0x3, RZ, 0xc0, !PT ;  /* 0x0000000308087812 */ /* 0x000fe200078ec0ff */
[----:B------:R-:W0:Y:S01]  /*9290*/  @P4 S2R R3, SR_CgaCtaId ;  /* 0x0000000000034919 */ /* 0x000e220000008800 */
[----:B------:R-:W-:Y:S02]  /*92a0*/  @P4 MOV R2, 0x400 ;  /* 0x0000040000024802 */ /* 0x000fe40000000f00 */
[----:B------:R-:W-:Y:S02]  /*92b0*/  ISETP.NE.U32.AND P2, PT, R0, 0x1, PT ;  /* 0x000000010000780c */ /* 0x000fe40003f45070 */
[----:B0-----:R-:W-:Y:S01]  /*92c0*/  @P4 LEA R2, R3, R2, 0x18 ;  /* 0x0000000203024211 */ /* 0x001fe200078ec0ff */
[----:B------:R-:W-:-:S03]  /*92d0*/  IMAD.U32 R3, RZ, RZ, UR42 ;  /* 0x0000002aff037e24 */ /* 0x000fc6000f8e00ff */
[----:B------:R0:W-:Y:S01]  /*92e0*/  @P4 SYNCS.ARRIVE.TRANS64.A1T0 RZ, [R2+URZ+0x78], RZ ;  /* 0x000078ff02ff49a7 */ /* 0x0001e2000810003f */
[----:B------:R-:W-:Y:S02]  /*92f0*/  IADD3 R16, P4, R16, UR36, RZ ;  /* 0x0000002410107c10 */ /* 0x000fe4000ff9e0ff */
[----:B------:R-:W-:Y:S02]  /*9300*/  ISETP.LT.U32.AND P1, PT, R3, 0x4, P1 ;  /* 0x000000040300780c */ /* 0x000fe40000f21070 */
[----:B------:R-:W-:Y:S02]  /*9310*/  IADD3.X R17, R17, UR41, RZ, P4, !PT ;  /* 0x0000002911117c10 */ /* 0x000fe4000a7fe4ff */
[----:B------:R-:W-:Y:S02]  /*9320*/  ISETP.GE.U32.AND P4, PT, R16, UR6, PT ;  /* 0x0000000610007c0c */ /* 0x000fe4000bf86070 */
[----:B------:R-:W-:Y:S02]  /*9330*/  SEL R0, RZ, 0x1, !P1 ;  /* 0x00000001ff007807 */ /* 0x000fe40004800000 */
[----:B------:R-:W-:-:S02]  /*9340*/  ISETP.GE.U32.AND.EX P1, PT, R17, UR7, PT, P4 ;  /* 0x0000000711007c0c */ /* 0x000fc4000bf26140 */
[----:B------:R-:W-:Y:S02]  /*9350*/  ISETP.GT.U32.AND P2, PT, R3, 0x3, !P2 ;  /* 0x000000030300780c */ /* 0x000fe40005744070 */
[----:B------:R-:W-:Y:S02]  /*9360*/  PRMT R3, RZ, 0x7610, R3 ;  /* 0x00007610ff037816 */ /* 0x000fe40000000003 */
[----:B0-----:R-:W-:-:S04]  /*9370*/  SEL R2, RZ, 0x1, !P2 ;  /* 0x00000001ff027807 */ /* 0x001fc80005000000 */
[--C-:B------:R-:W-:Y:S01]  /*9380*/  LOP3.LUT R9, R2, R9, R0.reuse, 0x96, !PT ;  /* 0x0000000902097212 */ /* 0x100fe200078e9600 */
[----:B------:R-:W-:Y:S01]  /*9390*/  IMAD.MOV.U32 R2, RZ, RZ, -0x1 ;  /* 0xffffffffff027424 */ /* 0x000fe200078e00ff */
[----:B------:R-:W-:Y:S01]  /*93a0*/  PRMT R0, RZ, 0x7610, R0 ;  /* 0x00007610ff007816 */ /* 0x000fe20000000000 */
[----:B------:R-:W-:Y:S06]  /*93b0*/  @P1 BRA `(.L_x_307) ;  /* 0x00000004005c1947 */ /* 0x000fec0003800000 */
[----:B------:R-:W0:Y:S01]  /*93c0*/  S2UR UR6, SR_CTAID.X ;  /* 0x00000000000679c3 */ /* 0x000e220000002500 */
[----:B------:R-:W-:Y:S01]  /*93d0*/  ULDC.64 UR8, c[0x0][0x628] ;  /* 0x00018a0000087ab9 */ /* 0x000fe20000000a00 */
[----:B------:R-:W-:Y:S01]  /*93e0*/  ULDC UR7, c[0x0][0x150] ;  /* 0x0000540000077ab9 */ /* 0x000fe20000000800 */
[----:B------:R-:W-:Y:S01]  /*93f0*/  ISETP.NE.U32.AND P1, PT, RZ, UR8, PT ;  /* 0x00000008ff007c0c */ /* 0x000fe2000bf25070 */
[----:B------:R-:W-:Y:S01]  /*9400*/  ULDC UR10, c[0x0][0x630] ;  /* 0x00018c00000a7ab9 */ /* 0x000fe20000000800 */
[----:B------:R-:W-:Y:S01]  /*9410*/  ULDC UR12, c[0x0][0x154] ;  /* 0x00005500000c7ab9 */ /* 0x000fe20000000800 */
[----:B------:R-:W-:Y:S01]  /*9420*/  IMAD.MOV.U32 R2, RZ, RZ, R16 ;  /* 0x000000ffff027224 */ /* 0x000fe200078e0010 */
[----:B------:R-:W-:Y:S01]  /*9430*/  ISETP.NE.AND.EX P1, PT, RZ, UR9, PT, P1 ;  /* 0x00000009ff007c0c */ /* 0x000fe2000bf25310 */
[----:B------:R-:W2:Y:S01]  /*9440*/  S2UR UR11, SR_CTAID.Y ;  /* 0x00000000000b79c3 */ /* 0x000ea20000002600 */
[----:B0-----:R-:W-:-:S05]  /*9450*/  I2FP.F32.U32 R3, UR6 ;  /* 0x0000000600037c45 */ /* 0x001fca0008201000 */
[----:B------:R-:W-:Y:S01]  /*9460*/  FMUL R12, R3, UR7 ;  /* 0x00000007030c7c20 */ /* 0x000fe20008400000 */
[----:B------:R-:W-:-:S05]  /*9470*/  IMAD.MOV.U32 R3, RZ, RZ, R17 ;  /* 0x000000ffff037224 */ /* 0x000fca00078e0011 */
[----:B------:R-:W-:Y:S05]  /*9480*/  @!P1 BRA `(.L_x_308) ;  /* 0x0000000000289947 */ /* 0x000fea0003800000 */
[----:B------:R-:W-:Y:S02]  /*9490*/  ULDC UR7, c[0x0][0x634] ;  /* 0x00018d0000077ab9 */ /* 0x000fe40000000800 */
[----:B------:R-:W-:-:S05]  /*94a0*/  IADD3 R7, P1, R16, UR7, RZ ;  /* 0x0000000710077c10 */ /* 0x000fca000ff3e0ff */
[----:B------:R-:W-:-:S04]  /*94b0*/  IMAD.X R11, RZ, RZ, R17, P1 ;  /* 0x000000ffff0b7224 */ /* 0x000fc800008e0611 */
[----:B-1----:R-:W-:-:S04]  /*94c0*/  IMAD.WIDE.U32 R4, R11, UR8, RZ ;  /* 0x000000080b047c25 */ /* 0x002fc8000f8e00ff */
[----:B------:R-:W-:-:S04]  /*94d0*/  IMAD.WIDE.U32 R4, P1, R7, UR9, R4 ;  /* 0x0000000907047c25 */ /* 0x000fc8000f820004 */
[----:B------:R-:W-:-:S04]  /*94e0*/  IMAD.WIDE.U32 R6, R7, UR8, RZ ;  /* 0x0000000807067c25 */ /* 0x000fc8000f8e00ff */
[----:B------:R-:W-:Y:S01]  /*94f0*/  IMAD.X R3, RZ, RZ, RZ, P1 ;  /* 0x000000ffff037224 */ /* 0x000fe200008e06ff */
[----:B------:R-:W-:Y:S01]  /*9500*/  IADD3 RZ, P1, R7, R4, RZ ;  /* 0x0000000407ff7210 */ /* 0x000fe20007f3e0ff */
[----:B------:R-:W-:-:S04]  /*9510*/  IMAD.MOV.U32 R2, RZ, RZ, R5 ;  /* 0x000000ffff027224 */ /* 0x000fc800078e0005 */
[----:B------:R-:W-:-:S08]  /*9520*/  IMAD.WIDE.U32.X R2, R11, UR9, R2, P1 ;  /* 0x000000090b027c25 */ /* 0x000fd000088e0402 */
.L_x_308:
[--C-:B-1----:R-:W-:Y:S01]  /*9530*/  SHF.R.U64 R10, R2, UR10, R3.reuse ;  /* 0x0000000a020a7c19 */ /* 0x102fe20008001203 */
[----:B------:R-:W0:Y:S01]  /*9540*/  F2I.U32.TRUNC.NTZ R12, R12 ;  /* 0x0000000c000c7305 */ /* 0x000e22000020f000 */
[----:B------:R-:W-:Y:S01]  /*9550*/  SHF.R.U32.HI R2, RZ, UR10, R3 ;  /* 0x0000000aff027c19 */ /* 0x000fe20008011603 */
[----:B------:R-:W-:Y:S01]  /*9560*/  ULDC.64 UR8, c[0x0][0x620] ;  /* 0x0001880000087ab9 */ /* 0x000fe20000000a00 */
[----:B------:R-:W-:Y:S01]  /*9570*/  IADD3 R5, P1, RZ, -R10, RZ ;  /* 0x8000000aff057210 */ /* 0x000fe20007f3e0ff */
[----:B------:R-:W-:Y:S01]  /*9580*/  ULDC.64 UR14, c[0x0][0x640] ;  /* 0x00019000000e7ab9 */ /* 0x000fe20000000a00 */
[----:B--2---:R-:W-:Y:S01]  /*9590*/  I2FP.F32.U32 R4, UR11 ;  /* 0x0000000b00047c45 */ /* 0x004fe20008201000 */
[----:B------:R-:W1:Y:S01]  /*95a0*/  LDC R14, c[0x0][0x610] ;  /* 0x00018400ff0e7b82 */ /* 0x000e620000000800 */
[----:B------:R-:W-:Y:S01]  /*95b0*/  ULDC UR10, c[0x0][0x658] ;  /* 0x00019600000a7ab9 */ /* 0x000fe20000000800 */
[----:B------:R-:W-:Y:S01]  /*95c0*/  IMAD.X R2, RZ, RZ, ~R2, P1 ;  /* 0x000000ffff027224 */ /* 0x000fe200008e0e02 */
[----:B------:R-:W-:Y:S01]  /*95d0*/  ISETP.NE.U32.AND P1, PT, RZ, UR14, PT ;  /* 0x0000000eff007c0c */ /* 0x000fe2000bf25070 */
[----:B------:R-:W-:Y:S01]  /*95e0*/  FMUL R6, R4, UR12 ;  /* 0x0000000c04067c20 */ /* 0x000fe20008400000 */
[----:B------:R-:W-:Y:S01]  /*95f0*/  ULDC UR12, c[0x0][0x648] ;  /* 0x00019200000c7ab9 */ /* 0x000fe20000000800 */
[----:B------:R-:W-:Y:S01]  /*9600*/  IMAD R4, R2, UR8, RZ ;  /* 0x0000000802047c24 */ /* 0x000fe2000f8e02ff */
[----:B------:R-:W-:Y:S01]  /*9610*/  ISETP.NE.AND.EX P1, PT, RZ, UR15, PT, P1 ;  /* 0x0000000fff007c0c */ /* 0x000fe2000bf25310 */
[C---:B------:R-:W-:Y:S01]  /*9620*/  IMAD.WIDE.U32 R2, R5.reuse, UR8, R16 ;  /* 0x0000000805027c25 */ /* 0x040fe2000f8e0010 */
[----:B0-----:R-:W-:Y:S01]  /*9630*/  R2UR UR7, R12 ;  /* 0x000000000c0772ca */ /* 0x001fe200000e0000 */
[----:B------:R-:W0:Y:S01]  /*9640*/  F2I.U32.TRUNC.NTZ R6, R6 ;  /* 0x0000000600067305 */ /* 0x000e22000020f000 */
[----:B------:R-:W-:Y:S01]  /*9650*/  ULDC UR8, c[0x0][0x618] ;  /* 0x0001860000087ab9 */ /* 0x000fe20000000800 */
[----:B------:R-:W-:-:S04]  /*9660*/  IMAD R5, R5, UR9, R4 ;  /* 0x0000000905057c24 */ /* 0x000fc8000f8e0204 */
[----:B------:R-:W-:-:S05]  /*9670*/  IMAD.IADD R3, R3, 0x1, R5 ;  /* 0x0000000103037824 */ /* 0x000fca00078e0205 */
[--C-:B------:R-:W-:Y:S02]  /*9680*/  SHF.R.U64 R12, R2, UR8, R3.reuse ;  /* 0x00000008020c7c19 */ /* 0x100fe40008001203 */
[----:B------:R-:W-:Y:S01]  /*9690*/  SHF.R.U32.HI R3, RZ, UR8, R3 ;  /* 0x00000008ff037c19 */ /* 0x000fe20008011603 */
[----:B------:R-:W-:Y:S01]  /*96a0*/  ULDC UR8, c[0x0][0x608] ;  /* 0x0001820000087ab9 */ /* 0x000fe20000000800 */
[----:B0-----:R-:W-:Y:S02]  /*96b0*/  R2UR UR9, R6 ;  /* 0x00000000060972ca */ /* 0x001fe400000e0000 */
[--C-:B------:R-:W-:Y:S02]  /*96c0*/  SHF.R.U64 R13, R12, UR8, R3.reuse ;  /* 0x000000080c0d7c19 */ /* 0x100fe40008001203 */
[----:B------:R-:W-:Y:S01]  /*96d0*/  SHF.R.U32.HI R2, RZ, UR8, R3 ;  /* 0x00000008ff027c19 */ /* 0x000fe20008011603 */
[----:B------:R-:W-:-:S03]  /*96e0*/  UIADD3 UR8, -UR7, URZ, URZ ;  /* 0x0000003f07087290 */ /* 0x000fc6000fffe13f */
[--C-:B------:R-:W-:Y:S01]  /*96f0*/  SHF.R.U64 R15, R13, UR10, R2.reuse ;  /* 0x0000000a0d0f7c19 */ /* 0x100fe20008001202 */
[----:B------:R-:W-:Y:S01]  /*9700*/  ULDC UR7, c[0x0][0x144] ;  /* 0x0000510000077ab9 */ /* 0x000fe20000000800 */
[----:B------:R-:W-:-:S03]  /*9710*/  SHF.R.U32.HI R3, RZ, UR10, R2 ;  /* 0x0000000aff037c19 */ /* 0x000fc60008011602 */
[----:B------:R-:W-:Y:S01]  /*9720*/  IMAD.MOV.U32 R2, RZ, RZ, R15 ;  /* 0x000000ffff027224 */ /* 0x000fe200078e000f */
[----:B------:R-:W-:Y:S06]  /*9730*/  @!P1 BRA `(.L_x_309) ;  /* 0x0000000000289947 */ /* 0x000fec0003800000 */
[----:B------:R-:W-:Y:S02]  /*9740*/  ULDC UR10, c[0x0][0x64c] ;  /* 0x00019300000a7ab9 */ /* 0x000fe40000000800 */
[----:B------:R-:W-:-:S05]  /*9750*/  IADD3 R7, P1, R15, UR10, RZ ;  /* 0x0000000a0f077c10 */ /* 0x000fca000ff3e0ff */
[----:B------:R-:W-:-:S04]  /*9760*/  IMAD.X R11, RZ, RZ, R3, P1 ;  /* 0x000000ffff0b7224 */ /* 0x000fc800008e0603 */
[----:B------:R-:W-:-:S04]  /*9770*/  IMAD.WIDE.U32 R4, R11, UR14, RZ ;  /* 0x0000000e0b047c25 */ /* 0x000fc8000f8e00ff */
[----:B------:R-:W-:-:S04]  /*9780*/  IMAD.WIDE.U32 R4, P1, R7, UR15, R4 ;  /* 0x0000000f07047c25 */ /* 0x000fc8000f820004 */
[----:B------:R-:W-:-:S04]  /*9790*/  IMAD.WIDE.U32 R6, R7, UR14, RZ ;  /* 0x0000000e07067c25 */ /* 0x000fc8000f8e00ff */
[----:B------:R-:W-:Y:S01]  /*97a0*/  IMAD.X R3, RZ, RZ, RZ, P1 ;  /* 0x000000ffff037224 */ /* 0x000fe200008e06ff */
[----:B------:R-:W-:Y:S01]  /*97b0*/  IADD3 RZ, P1, R7, R4, RZ ;  /* 0x0000000407ff7210 */ /* 0x000fe20007f3e0ff */
[----:B------:R-:W-:-:S04]  /*97c0*/  IMAD.MOV.U32 R2, RZ, RZ, R5 ;  /* 0x000000ffff027224 */ /* 0x000fc800078e0005 */
[----:B------:R-:W-:-:S08]  /*97d0*/  IMAD.WIDE.U32.X R2, R11, UR15, R2, P1 ;  /* 0x0000000f0b027c25 */ /* 0x000fd000088e0402 */
.L_x_309:
[----:B------:R-:W-:Y:S01]  /*97e0*/  UISETP.NE.AND UP0, UPT, UR48, URZ, UPT ;  /* 0x0000003f3000728c */ /* 0x000fe2000bf05270 */
[----:B------:R-:W-:Y:S01]  /*97f0*/  SHF.R.U64 R3, R2, UR12, R3 ;  /* 0x0000000c02037c19 */ /* 0x000fe20008001203 */
[----:B------:R-:W-:Y:S01]  /*9800*/  UIADD3 UR9, -UR9, URZ, URZ ;  /* 0x0000003f09097290 */ /* 0x000fe2000fffe13f */
[----:B------:R-:W-:Y:S01]  /*9810*/  LOP3.LUT R2, R13, UR16, RZ, 0xc0, !PT ;  /* 0x000000100d027c12 */ /* 0x000fe2000f8ec0ff */
[----:B------:R-:W-:Y:S02]  /*9820*/  UIMAD UR6, UR7, UR8, UR6 ;  /* 0x00000008070672a4 */ /* 0x000fe4000f8e0206 */
[----:B------:R-:W-:Y:S01]  /*9830*/  IMAD.MOV R4, RZ, RZ, -R3 ;  /* 0x000000ffff047224 */ /* 0x000fe200078e0a03 */
[----:B------:R-:W-:Y:S01]  /*9840*/  ULDC UR7, c[0x0][0x148] ;  /* 0x0000520000077ab9 */ /* 0x000fe20000000800 */
[----:B------:R-:W-:Y:S01]  /*9850*/  IMAD R19, R3, UR5, R2 ;  /* 0x0000000503137c24 */ /* 0x000fe2000f8e0202 */
[----:B------:R-:W-:Y:S02]  /*9860*/  LOP3.LUT R3, R12, UR4, RZ, 0xc0, !PT ;  /* 0x000000040c037c12 */ /* 0x000fe4000f8ec0ff */
[----:B------:R-:W-:Y:S01]  /*9870*/  @UP0 UIMAD UR6, UR7, UR9, UR11 ;  /* 0x00000009070602a4 */ /* 0x000fe2000f8e020b */
[----:B------:R-:W-:-:S02]  /*9880*/  PLOP3.LUT P1, PT, PT, PT, UP0, 0x80, 0x0 ;  /* 0x000000000000781c */ /* 0x000fc40003f2f008 */
[----:B------:R-:W-:Y:S02]  /*9890*/  ULDC UR7, c[0x0][0x638] ;  /* 0x00018e0000077ab9 */ /* 0x000fe40000000800 */
[----:B------:R-:W-:Y:S02]  /*98a0*/  IMAD R2, R4, UR7, R15 ;  /* 0x0000000704027c24 */ /* 0x000fe4000f8e020f */
[----:B-1----:R-:W-:Y:S01]  /*98b0*/  IMAD R19, R19, R14, UR6 ;  /* 0x0000000613137e24 */ /* 0x002fe2000f8e020e */
[----:B------:R-:W-:Y:S01]  /*98c0*/  ULDC UR6, c[0x0][0x600] ;  /* 0x0001800000067ab9 */ /* 0x000fe20000000800 */
[----:B------:R-:W-:Y:S02]  /*98d0*/  IMAD.MOV.U32 R4, RZ, RZ, 0x1 ;  /* 0x00000001ff047424 */ /* 0x000fe400078e00ff */
[----:B------:R-:W-:-:S03]  /*98e0*/  IMAD R2, R2, UR6, R3 ;  /* 0x0000000602027c24 */ /* 0x000fc6000f8e0203 */
[----:B------:R-:W-:Y:S02]  /*98f0*/  PRMT R3, R4, 0x7610, R3 ;  /* 0x0000761004037816 */ /* 0x000fe40000000003 */
[----:B------:R-:W-:Y:S02]  /*9900*/  SEL R18, R2, R19, !P1 ;  /* 0x0000001302127207 */ /* 0x000fe40004800000 */
[----:B------:R-:W-:Y:S01]  /*9910*/  SEL R19, R19, R2, !P1 ;  /* 0x0000000213137207 */ /* 0x000fe20004800000 */
[----:B------:R-:W-:-:S07]  /*9920*/  IMAD.MOV.U32 R2, RZ, RZ, R10 ;  /* 0x000000ffff027224 */ /* 0x000fce00078e000a */
.L_x_307:
[----:B------:R-:W-:Y:S05]  /*9930*/  BSYNC B1 ;  /* 0x0000000000017941 */ /* 0x000fea0003800000 */
.L_x_306:
[----:B------:R-:W-:-:S13]  /*9940*/  LOP3.LUT P1, RZ, R3, 0xff, RZ, 0xc0, !PT ;  /* 0x000000ff03ff7812 */ /* 0x000fda000782c0ff */
[----:B------:R-:W-:Y:S05]  /*9950*/  @P1 BRA `(.L_x_310) ;  /* 0xfffffff400241947 */ /* 0x000fea000383ffff */
[----:B------:R-:W-:Y:S05]  /*9960*/  BSYNC B0 ;  /* 0x0000000000007941 */ /* 0x000fea0003800000 */
.L_x_298:
[----:B------:R-:W-:-:S03]  /*9970*/  UMOV UR6, 0xffffffff ;  /* 0xffffffff00067882 */ /* 0x000fc60000000000 */
[----:B------:R-:W-:Y:S05]  /*9980*/  BRA.DIV UR6, `(.L_x_311) ;  /* 0x0000000606447947 */ /* 0x000fea000b800000 */
[----:B------:R-:W-:-:S13]  /*9990*/  ELECT P6, URZ, PT ;  /* 0x00000000003f782f */ /* 0x000fda00038c0000 */
.L_x_327:
[----:B------:R-:W-:Y:S04]  /*99a0*/  BSSY B0, `(.L_x_312) ;  /* 0x000002c000007945 */ /* 0x000fe80003800000 */
[----:B------:R-:W-:Y:S05]  /*99b0*/  @!P6 BRA `(.L_x_313) ;  /* 0x0000000000a8e947 */ /* 0x000fea0003800000 */
[----:B------:R-:W-:-:S04]  /*99c0*/  ULOP3.LUT UR6, UR40, 0x2, URZ, 0xfc, !UPT ;  /* 0x0000000228067892 */ /* 0x000fc8000f8efc3f */
[----:B------:R-:W-:-:S06]  /*99d0*/  UISETP.NE.AND UP0, UPT, UR6, 0x3, UPT ;  /* 0x000000030600788c */ /* 0x000fcc000bf05270 */
[----:B------:R-:W-:-:S13]  /*99e0*/  PLOP3.LUT P0, PT, PT, PT, UP0, 0x80, 0x0 ;  /* 0x000000000000781c */ /* 0x000fda0003f0f008 */
[----:B------:R-:W-:Y:S05]  /*99f0*/  @!P0 BRA `(.L_x_314) ;  /* 0x0000000000048947 */ /* 0x000fea0003800000 */
[----:B------:R-:W-:Y:S01]  /*9a00*/  BPT.TRAP 0x1 ;  /* 0x000000040000795c */ /* 0x000fe20000300000 */
.L_x_314:
[----:B------:R-:W0:Y:S01]  /*9a10*/  S2R R3, SR_CgaCtaId ;  /* 0x0000000000037919 */ /* 0x000e220000008800 */
[----:B------:R-:W-:Y:S02]  /*9a20*/  MOV R0, 0x400 ;  /* 0x0000040000007802 */ /* 0x000fe40000000f00 */
[----:B------:R-:W-:Y:S02]  /*9a30*/  SHF.L.U32 R2, R9, 0x1f, RZ ;  /* 0x0000001f09027819 */ /* 0x000fe400000006ff */
[----:B0-----:R-:W-:-:S05]  /*9a40*/  LEA R3, R3, R0, 0x18 ;  /* 0x0000000003037211 */ /* 0x001fca00078ec0ff */
[----:B------:R-:W-:-:S04]  /*9a50*/  VIADD R3, R3, 0x20 ;  /* 0x0000002003037836 */ /* 0x000fc80000000000 */
[C---:B-1----:R-:W-:Y:S02]  /*9a60*/  IMAD R5, R8.reuse, 0x8, R3 ;  /* 0x0000000808057824 */ /* 0x042fe400078e0203 */
[----:B------:R-:W-:Y:S02]  /*9a70*/  VIADD R8, R8, 0x1 ;  /* 0x0000000108087836 */ /* 0x000fe40000000000 */
[----:B------:R-:W0:Y:S03]  /*9a80*/  SYNCS.PHASECHK.TRANS64.TRYWAIT P0, [R5+URZ], R2 ;  /* 0x00000002050075a7 */ /* 0x000e26000800017f */
[----:B------:R-:W-:-:S04]  /*9a90*/  ISETP.NE.AND P1, PT, R8, 0x4, PT ;  /* 0x000000040800780c */ /* 0x000fc80003f25270 */
[----:B------:R-:W-:Y:S02]  /*9aa0*/  SEL R0, RZ, 0x1, P1 ;  /* 0x00000001ff007807 */ /* 0x000fe40000800000 */
[----:B------:R-:W-:Y:S02]  /*9ab0*/  SEL R8, R8, RZ, P1 ;  /* 0x000000ff08087207 */ /* 0x000fe40000800000 */
[----:B------:R-:W-:-:S03]  /*9ac0*/  LOP3.LUT R9, R9, R0, RZ, 0x3c, !PT ;  /* 0x0000000009097212 */ /* 0x000fc600078e3cff */
[----:B------:R-:W-:Y:S01]  /*9ad0*/  IMAD R7, R8, 0x8, R3 ;  /* 0x0000000808077824 */ /* 0x000fe200078e0203 */
[----:B------:R-:W-:Y:S01]  /*9ae0*/  SHF.L.U32 R4, R9, 0x1f, RZ ;  /* 0x0000001f09047819 */ /* 0x000fe200000006ff */
[----:B0-----:R-:W-:Y:S06]  /*9af0*/  @!P0 BRA `(.L_x_315) ;  /* 0x0000000400088947 */ /* 0x001fec0003800000 */
.L_x_328:
[----:B------:R-:W1:Y:S01]  /*9b00*/  SYNCS.PHASECHK.TRANS64.TRYWAIT P0, [R7+URZ], R4 ;  /* 0x00000004070075a7 */ /* 0x000e62000800017f */
[----:B------:R-:W-:-:S05]  /*9b10*/  VIADD R0, R8, 0x1 ;  /* 0x0000000108007836 */ /* 0x000fca0000000000 */
[----:B------:R-:W-:-:S04]  /*9b20*/  ISETP.NE.AND P1, PT, R0, 0x4, PT ;  /* 0x000000040000780c */ /* 0x000fc80003f25270 */
[----:B0-----:R-:W-:Y:S02]  /*9b30*/  SEL R2, RZ, 0x1, P1 ;  /* 0x00000001ff027807 */ /* 0x001fe40000800000 */
[----:B------:R-:W-:Y:S02]  /*9b40*/  SEL R0, R0, RZ, P1 ;  /* 0x000000ff00007207 */ /* 0x000fe40000800000 */
[----:B------:R-:W-:-:S03]  /*9b50*/  LOP3.LUT R9, R9, R2, RZ, 0x3c, !PT ;  /* 0x0000000209097212 */ /* 0x000fc600078e3cff */
[----:B------:R-:W-:Y:S01]  /*9b60*/  IMAD R6, R0, 0x8, R3 ;  /* 0x0000000800067824 */ /* 0x000fe200078e0203 */
[----:B------:R-:W-:Y:S01]  /*9b70*/  SHF.L.U32 R5, R9, 0x1f, RZ ;  /* 0x0000001f09057819 */ /* 0x000fe200000006ff */
[----:B-1----:R-:W-:Y:S06]  /*9b80*/  @!P0 BRA `(.L_x_316) ;  /* 0x0000000000f88947 */ /* 0x002fec0003800000 */
.L_x_329:
[----:B------:R-:W1:Y:S01]  /*9b90*/  SYNCS.PHASECHK.TRANS64.TRYWAIT P0, [R6+URZ], R5 ;  /* 0x00000005060075a7 */ /* 0x000e62000800017f */
[----:B------:R-:W-:-:S05]  /*9ba0*/  VIADD R0, R0, 0x1 ;  /* 0x0000000100007836 */ /* 0x000fca0000000000 */
[----:B------:R-:W-:-:S04]  /*9bb0*/  ISETP.NE.AND P1, PT, R0, 0x4, PT ;  /* 0x000000040000780c */ /* 0x000fc80003f25270 */
[----:B------:R-:W-:Y:S02]  /*9bc0*/  SEL R2, RZ, 0x1, P1 ;  /* 0x00000001ff027807 */ /* 0x000fe40000800000 */
[----:B------:R-:W-:Y:S02]  /*9bd0*/  SEL R0, R0, RZ, P1 ;  /* 0x000000ff00007207 */ /* 0x000fe40000800000 */
[----:B------:R-:W-:Y:S01]  /*9be0*/  LOP3.LUT R2, R9, R2, RZ, 0x3c, !PT ;  /* 0x0000000209027212 */ /* 0x000fe200078e3cff */
[----:B-1----:R-:W-:Y:S06]  /*9bf0*/  @!P0 BRA `(.L_x_317) ;  /* 0x0000000000f08947 */ /* 0x002fec0003800000 */
.L_x_330:
[----:B------:R-:W-:Y:S01]  /*9c00*/  IMAD R3, R0, 0x8, R3 ;  /* 0x0000000800037824 */ /* 0x000fe200078e0203 */
[----:B------:R-:W-:-:S07]  /*9c10*/  SHF.L.U32 R0, R2, 0x1f, RZ ;  /* 0x0000001f02007819 */ /* 0x000fce00000006ff */
.L_x_318:
[----:B--2---:R2:W3:Y:S02]  /*9c20*/  SYNCS.PHASECHK.TRANS64.TRYWAIT P0, [R3+URZ], R0 ;  /* 0x00000000030075a7 */ /* 0x0044e4000800017f */
[----:B---3--:R-:W-:Y:S05]  /*9c30*/  @!P0 NANOSLEEP.SYNCS 0x989680 ;  /* 0x009896800000895d */ /* 0x008fea0003900000 */
[----:B------:R-:W3:Y:S02]  /*9c40*/  @!P0 SYNCS.PHASECHK.TRANS64 P0, [R3+URZ], R0 ;  /* 0x00000000030085a7 */ /* 0x000ee4000800007f */
[----:B---3--:R-:W-:Y:S05]  /*9c50*/  @!P0 BRA `(.L_x_318) ;  /* 0xfffffffc00f08947 */ /* 0x008fea000383ffff */
.L_x_313:
[----:B------:R-:W-:Y:S05]  /*9c60*/  BSYNC B0 ;  /* 0x0000000000007941 */ /* 0x000fea0003800000 */
.L_x_312:
[----:B------:R-:W-:Y:S05]  /*9c70*/  EXIT ;  /* 0x000000000000794d */ /* 0x000fea0003800000 */
.L_x_18:
[----:B0-----:R0:W1:Y:S02]  /*9c80*/  SYNCS.PHASECHK.TRANS64.TRYWAIT P0, [R159+URZ], R0 ;  /* 0x000000009f0075a7 */ /* 0x001064000800017f */
[----:B-1----:R-:W-:Y:S05]  /*9c90*/  @!P0 NANOSLEEP.SYNCS 0x989680 ;  /* 0x009896800000895d */ /* 0x002fea0003900000 */
[----:B------:R-:W1:Y:S02]  /*9ca0*/  @!P0 SYNCS.PHASECHK.TRANS64 P0, [R159+URZ], R0 ;  /* 0x000000009f0085a7 */ /* 0x000e64000800007f */
[----:B-1----:R-:W-:Y:S05]  /*9cb0*/  @!P0 BRA `(.L_x_18) ;  /* 0xfffffffc00f08947 */ /* 0x002fea000383ffff */
[----:B------:R-:W-:Y:S05]  /*9cc0*/  BRA `(.L_x_319) ;  /* 0xffffff7800c07947 */ /* 0x000fea000383ffff */
.L_x_23:
[----:B-1----:R1:W2:Y:S02]  /*9cd0*/  SYNCS.PHASECHK.TRANS64.TRYWAIT P1, [R3+URZ], R0 ;  /* 0x00000000030075a7 */ /* 0x0022a4000802017f */
[----:B--2---:R-:W-:Y:S05]  /*9ce0*/  @!P1 NANOSLEEP.SYNCS 0x989680 ;  /* 0x009896800000995d */ /* 0x004fea0003900000 */
[----:B------:R-:W2:Y:S02]  /*9cf0*/  @!P1 SYNCS.PHASECHK.TRANS64 P1, [R3+URZ], R0 ;  /* 0x00000000030095a7 */ /* 0x000ea4000802007f */
[----:B--2---:R-:W-:Y:S05]  /*9d00*/  @!P1 BRA `(.L_x_23) ;  /* 0xfffffffc00f09947 */ /* 0x004fea000383ffff */
[----:B------:R-:W-:Y:S05]  /*9d10*/  BRA `(.L_x_22) ;  /* 0xffffff7c00347947 */ /* 0x000fea000383ffff */
.L_x_28:
[----:B-1----:R-:W-:-:S04]  /*9d20*/  IMAD.U32 R5, RZ, RZ, UR4 ;  /* 0x00000004ff057e24 */ /* 0x002fc8000f8e00ff */
[----:B------:R1:W2:Y:S03]  /*9d30*/  SYNCS.PHASECHK.TRANS64.TRYWAIT P1, [R5+URZ], R4 ;  /* 0x00000004050075a7 */ /* 0x0002a6000802017f */
[----:B--2---:R-:W-:Y:S05]  /*9d40*/  @!P1 NANOSLEEP.SYNCS 0x989680 ;  /* 0x009896800000995d */ /* 0x004fea0003900000 */
[----:B------:R-:W2:Y:S02]  /*9d50*/  @!P1 SYNCS.PHASECHK.TRANS64 P1, [R5+URZ], R4 ;  /* 0x00000004050095a7 */ /* 0x000ea4000802007f */
[----:B--2---:R-:W-:Y:S05]  /*9d60*/  @!P1 BRA `(.L_x_28) ;  /* 0xfffffffc00ec9947 */ /* 0x004fea000383ffff */
[----:B------:R-:W-:Y:S05]  /*9d70*/  BRA `(.L_x_27) ;  /* 0xffffff7c00a87947 */ /* 0x000fea000383ffff */
.L_x_34:
[----:B0-----:R0:W1:Y:S02]  /*9d80*/  SYNCS.PHASECHK.TRANS64.TRYWAIT P0, [R159+URZ+0x10], R0 ;  /* 0x000010009f0075a7 */ /* 0x001064000800017f */
[----:B-1----:R-:W-:Y:S05]  /*9d90*/  @!P0 NANOSLEEP.SYNCS 0x989680 ;  /* 0x009896800000895d */ /* 0x002fea0003900000 */
[----:B------:R-:W1:Y:S02]  /*9da0*/  @!P0 SYNCS.PHASECHK.TRANS64 P0, [R159+URZ+0x10], R0 ;  /* 0x000010009f0085a7 */ /* 0x000e64000800007f */
[----:B-1----:R-:W-:Y:S05]  /*9db0*/  @!P0 BRA `(.L_x_34) ;  /* 0xfffffffc00f08947 */ /* 0x002fea000383ffff */
[----:B------:R-:W-:Y:S05]  /*9dc0*/  BRA `(.L_x_320) ;  /* 0xffffff80009c7947 */ /* 0x000fea000383ffff */
.L_x_299:
[----:B------:R-:W-:Y:S01]  /*9dd0*/  BSSY B1, `(.L_x_321) ;  /* 0x0000006000017945 */ /* 0x000fe20003800000 */
[----:B------:R-:W-:-:S07]  /*9de0*/  IMAD.MOV.U32 R15, RZ, RZ, -0x1 ;  /* 0xffffffffff0f7424 */ /* 0x000fce00078e00ff */
[----:B------:R-:W-:Y:S05]  /*9df0*/  WARPSYNC.COLLECTIVE R15, `(.L_x_322) ;  /* 0x000000000f0c7348 */ /* 0x000fea0003c00000 */
[----:B------:R-:W-:Y:S02]  /*9e00*/  ELECT P6, UR62, PT ;  /* 0x00000000003e782f */ /* 0x000fe400038c0000 */
[----:B------:R-:W-:Y:S01]  /*9e10*/  MOV R14, UR62 ;  /* 0x0000003e000e7c02 */ /* 0x000fe20008000f00 */
[----:B------:R-:W-:Y:S10]  /*9e20*/  ENDCOLLECTIVE ;  /* 0x000000000000791b */ /* 0x000ff40003800000 */
.L_x_322:
[----:B------:R-:W-:Y:S05]  /*9e30*/  BSYNC B1 ;  /* 0x0000000000017941 */ /* 0x000fea0003800000 */
.L_x_321:
[----:B------:R-:W-:Y:S05]  /*9e40*/  BRA `(.L_x_323) ;  /* 0xffffffec00f47947 */ /* 0x000fea000383ffff */
.L_x_302:
[----:B-1----:R1:W2:Y:S02]  /*9e50*/  SYNCS.PHASECHK.TRANS64.TRYWAIT P1, [R10+URZ+0x20], R5 ;  /* 0x000020050a0075a7 */ /* 0x0022a4000802017f */
[----:B--2---:R-:W-:Y:S05]  /*9e60*/  @!P1 NANOSLEEP.SYNCS 0x989680 ;  /* 0x009896800000995d */ /* 0x004fea0003900000 */
[----:B------:R-:W2:Y:S02]  /*9e70*/  @!P1 SYNCS.PHASECHK.TRANS64 P1, [R10+URZ+0x20], R5 ;  /* 0x000020050a0095a7 */ /* 0x000ea4000802007f */
[----:B--2---:R-:W-:Y:S05]  /*9e80*/  @!P1 BRA `(.L_x_302) ;  /* 0xfffffffc00f09947 */ /* 0x004fea000383ffff */
[----:B------:R-:W-:Y:S05]  /*9e90*/  BRA `(.L_x_324) ;  /* 0xfffffff0002c7947 */ /* 0x000fea000383ffff */
.L_x_311:
[----:B------:R-:W-:Y:S01]  /*9ea0*/  BSSY B0, `(.L_x_325) ;  /* 0x0000006000007945 */ /* 0x000fe20003800000 */
[----:B------:R-:W-:-:S07]  /*9eb0*/  IMAD.MOV.U32 R15, RZ, RZ, -0x1 ;  /* 0xffffffffff0f7424 */ /* 0x000fce00078e00ff */
[----:B-1----:R-:W-:Y:S05]  /*9ec0*/  WARPSYNC.COLLECTIVE R15, `(.L_x_326) ;  /* 0x000000000f0c7348 */ /* 0x002fea0003c00000 */
[----:B------:R-:W-:Y:S02]  /*9ed0*/  ELECT P6, UR62, PT ;  /* 0x00000000003e782f */ /* 0x000fe400038c0000 */
[----:B------:R-:W-:Y:S01]  /*9ee0*/  MOV R14, UR62 ;  /* 0x0000003e000e7c02 */ /* 0x000fe20008000f00 */
[----:B-1----:R-:W-:Y:S10]  /*9ef0*/  ENDCOLLECTIVE ;  /* 0x000000000000791b */ /* 0x002ff40003800000 */
.L_x_326:
[----:B------:R-:W-:Y:S05]  /*9f00*/  BSYNC B0 ;  /* 0x0000000000007941 */ /* 0x000fea0003800000 */
.L_x_325:
[----:B------:R-:W-:Y:S05]  /*9f10*/  BRA `(.L_x_327) ;  /* 0xfffffff800a07947 */ /* 0x000fea000383ffff */
.L_x_315:
[----:B0-----:R0:W1:Y:S02]  /*9f20*/  SYNCS.PHASECHK.TRANS64.TRYWAIT P0, [R5+URZ], R2 ;  /* 0x00000002050075a7 */ /* 0x001064000800017f */
[----:B-1----:R-:W-:Y:S05]  /*9f30*/  @!P0 NANOSLEEP.SYNCS 0x989680 ;  /* 0x009896800000895d */ /* 0x002fea0003900000 */
[----:B------:R-:W1:Y:S02]  /*9f40*/  @!P0 SYNCS.PHASECHK.TRANS64 P0, [R5+URZ], R2 ;  /* 0x00000002050085a7 */ /* 0x000e64000800007f */
[----:B-1----:R-:W-:Y:S05]  /*9f50*/  @!P0 BRA `(.L_x_315) ;  /* 0xfffffffc00f08947 */ /* 0x002fea000383ffff */
[----:B------:R-:W-:Y:S05]  /*9f60*/  BRA `(.L_x_328) ;  /* 0xfffffff800e47947 */ /* 0x000fea000383ffff */
.L_x_316:
[----:B0-----:R0:W1:Y:S02]  /*9f70*/  SYNCS.PHASECHK.TRANS64.TRYWAIT P0, [R7+URZ], R4 ;  /* 0x00000004070075a7 */ /* 0x001064000800017f */
[----:B-1----:R-:W-:Y:S05]  /*9f80*/  @!P0 NANOSLEEP.SYNCS 0x989680 ;  /* 0x009896800000895d */ /* 0x002fea0003900000 */
[----:B------:R-:W1:Y:S02]  /*9f90*/  @!P0 SYNCS.PHASECHK.TRANS64 P0, [R7+URZ], R4 ;  /* 0x00000004070085a7 */ /* 0x000e64000800007f */
[----:B-1----:R-:W-:Y:S05]  /*9fa0*/  @!P0 BRA `(.L_x_316) ;  /* 0xfffffffc00f08947 */ /* 0x002fea000383ffff */
[----:B------:R-:W-:Y:S05]  /*9fb0*/  BRA `(.L_x_329) ;  /* 0xfffffff800f47947 */ /* 0x000fea000383ffff */
.L_x_317:
[----:B-1----:R1:W2:Y:S02]  /*9fc0*/  SYNCS.PHASECHK.TRANS64.TRYWAIT P0, [R6+URZ], R5 ;  /* 0x00000005060075a7 */ /* 0x0022a4000800017f */
[----:B--2---:R-:W-:Y:S05]  /*9fd0*/  @!P0 NANOSLEEP.SYNCS 0x989680 ;  /* 0x009896800000895d */ /* 0x004fea0003900000 */
[----:B------:R-:W2:Y:S02]  /*9fe0*/  @!P0 SYNCS.PHASECHK.TRANS64 P0, [R6+URZ], R5 ;  /* 0x00000005060085a7 */ /* 0x000ea4000800007f */
[----:B--2---:R-:W-:Y:S05]  /*9ff0*/  @!P0 BRA `(.L_x_317) ;  /* 0xfffffffc00f08947 */ /* 0x004fea000383ffff */
[----:B------:R-:W-:Y:S05]  /*a000*/  BRA `(.L_x_330) ;  /* 0xfffffff800fc7947 */ /* 0x000fea000383ffff */
.L_x_331:
[----:B------:R-:W-:-:S00]  /*a010*/  BRA `(.L_x_331) ;  /* 0xfffffffc00fc7947 */ /* 0x000fc0000383ffff */
[----:B------:R-:W-:-:S00]  /*a020*/  NOP ;  /* 0x0000000000007918 */ /* 0x000fc00000000000 */
        /* <DEDUP_REMOVED lines=13> */
.L_x_332:


//--------------------- .nv.global.init           --------------------------
	.section	.nv.global.init,"aw",@progbits
.nv.global.init:
	.type		$str$22,@object
	.size		$str$22,($str$23 - $str$22)
$str$22:
        /*0000*/ 	.byte	0x6b, 0x5f, 0x74, 0x69, 0x6c, 0x65, 0x5f, 0x63, 0x6f, 0x75, 0x6e, 0x74, 0x20, 0x3e, 0x3d, 0x20
        /*0010*/ 	.byte	0x31, 0x00
	.type		$str$23,@object
	.size		$str$23,(__unnamed_1 - $str$23)
$str$23:
        /*0012*/ 	.byte	0x2f, 0x74, 0x6d, 0x70, 0x2f, 0x63, 0x75, 0x74, 0x6c, 0x61, 0x73, 0x73, 0x5f, 0x73, 0x77, 0x65
        /*0022*/ 	.byte	0x65, 0x70, 0x5f, 0x73, 0x72, 0x63, 0x2f, 0x69, 0x6e, 0x63, 0x6c, 0x75, 0x64, 0x65, 0x2f, 0x63
        /*0032*/ 	.byte	0x75, 0x74, 0x6c, 0x61, 0x73, 0x73, 0x2f, 0x67, 0x65, 0x6d, 0x6d, 0x2f, 0x63, 0x6f, 0x6c, 0x6c
        /*0042*/ 	.byte	0x65, 0x63, 0x74, 0x69, 0x76, 0x65, 0x2f, 0x73, 0x6d, 0x39, 0x30, 0x5f, 0x6d, 0x6d, 0x61, 0x5f
        /*0052*/ 	.byte	0x74, 0x6d, 0x61, 0x5f, 0x67, 0x6d, 0x6d, 0x61, 0x5f, 0x73, 0x73, 0x5f, 0x77, 0x61, 0x72, 0x70
        /*0062*/ 	.byte	0x73, 0x70, 0x65, 0x63, 0x69, 0x61, 0x6c, 0x69, 0x7a, 0x65, 0x64, 0x2e, 0x68, 0x70, 0x70, 0x00
	.type		__unnamed_1,@object
	.size		__unnamed_1,(.L_0 - __unnamed_1)
__unnamed_1:
        /*0072*/ 	.byte	0x76, 0x6f, 0x69, 0x64, 0x20, 0x63, 0x75, 0x74, 0x6c, 0x61, 0x73, 0x73, 0x3a, 0x3a, 0x67, 0x65
        /* <DEDUP_REMOVED lines=173> */
.L_0:


//--------------------- .nv.shared._ZN7cutlass13device_kernelINS_4gemm6kernel13GemmUniversalIN4cute5tupleIJiiiiEEENS1_10collective13CollectiveMmaINS1_34MainloopSm90TmaGmmaWarpSpecializedILi4ENS5_IJNS4_1CILi2EEESB_NSA_ILi1EEEEEENS1_32KernelTmaWarpSpecializedPingpongEEENS5_IJNSA_ILi64EEENSA_ILi256EEENSA_ILi32EEEEEEaNS5_IJlSC_lEEEaSK_NS4_8TiledMMAINS4_8MMA_AtomIJNS4_4SM904GMMA27MMA_64x256x32_S32S8S8_SS_TNEEEENS4_6LayoutINS5_IJSC_SC_SC_EEENS5_IJNSA_ILi0EEEST_ST_EEEEENS5_IJNS4_10UnderscoreESW_SW_EEEEENS4_23SM90_TMA_LOAD_MULTICASTENS4_14ComposedLayoutINS4_7SwizzleILi1ELi4ELi3EEENS4_18smem_ptr_flag_bitsILi8EEENSR_INS5_IJNSA_ILi8EEESI_EEENS5_IJSI_SC_EEEEEEEvNS4_8identityESZ_S19_vS1A_EENS_8epilogue10collective6detail29Sm90TmaWarpSpecializedAdapterINS1D_15DefaultEpilogueIaSK_SK_NS1C_6thread17LinearCombinationIaLi1EiiLNS1H_9ScaleType4KindE0ELNS_15FloatRoundStyleE2EaEENS1_15EpilogueDefaultEEEEEvvEEEEvNT_6ParamsE --------------------------
	.section	.nv.shared._ZN7cutlass13device_kernelINS_4gemm6kernel13GemmUniversalIN4cute5tupleIJiiiiEEENS1_10collective13CollectiveMmaINS1_34MainloopSm90TmaGmmaWarpSpecializedILi4ENS5_IJNS4_1CILi2EEESB_NSA_ILi1EEEEEENS1_32KernelTmaWarpSpecializedPingpongEEENS5_IJNSA_ILi64EEENSA_ILi256EEENSA_ILi32EEEEEEaNS5_IJlSC_lEEEaSK_NS4_8TiledMMAINS4_8MMA_AtomIJNS4_4SM904GMMA27MMA_64x256x32_S32S8S8_SS_TNEEEENS4_6LayoutINS5_IJSC_SC_SC_EEENS5_IJNSA_ILi0EEEST_ST_EEEEENS5_IJNS4_10UnderscoreESW_SW_EEEEENS4_23SM90_TMA_LOAD_MULTICASTENS4_14ComposedLayoutINS4_7SwizzleILi1ELi4ELi3EEENS4_18smem_ptr_flag_bitsILi8EEENSR_INS5_IJNSA_ILi8EEESI_EEENS5_IJSI_SC_EEEEEEEvNS4_8identityESZ_S19_vS1A_EENS_8epilogue10collective6detail29Sm90TmaWarpSpecializedAdapterINS1D_15DefaultEpilogueIaSK_SK_NS1C_6thread17LinearCombinationIaLi1EiiLNS1H_9ScaleType4KindE0ELNS_15FloatRoundStyleE2EaEENS1_15EpilogueDefaultEEEEEvvEEEEvNT_6ParamsE,"aw",@nobits
	.sectionflags	@""
	.align	16
	.zero		1024


//--------------------- .nv.shared.reserved.0     --------------------------
	.section	.nv.shared.reserved.0,"aw",@nobits
	.weak		__nv_reservedSMEM_offset_0_alias
	.size		__nv_reservedSMEM_offset_0_alias, 0, 0
	.other		__nv_reservedSMEM_offset_0_alias,@"STO_CUDA_RESERVED_SHARED STV_DEFAULT"
__nv_reservedSMEM_offset_0_alias:
	.zero		0


//--------------------- .nv.global                --------------------------
	.section	.nv.global,"aw",@nobits
.nv.global:
	.type		_ZN39_INTERNAL_4914927f_4_k_cu_bc01d74e_53754cute1_E,@object
	.size		_ZN39_INTERNAL_4914927f_4_k_cu_bc01d74e_53754cute1_E,(_ZN39_INTERNAL_4914927f_4_k_cu_bc01d74e_53754cuda3std3__45__cpo6cbeginE - _ZN39_INTERNAL_4914927f_4_k_cu_bc01d74e_53754cute1_E)
_ZN39_INTERNAL_4914927f_4_k_cu_bc01d74e_53754cute1_E:
	.zero		1
	.type		_ZN39_INTERNAL_4914927f_4_k_cu_bc01d74e_53754cuda3std3__45__cpo6cbeginE,@object
	.size		_ZN39_INTERNAL_4914927f_4_k_cu_bc01d74e_53754cuda3std3__45__cpo6cbeginE,(_ZN39_INTERNAL_4914927f_4_k_cu_bc01d74e_53754cuda3std3__48in_placeE - _ZN39_INTERNAL_4914927f_4_k_cu_bc01d74e_53754cuda3std3__45__cpo6cbeginE)
_ZN39_INTERNAL_4914927f_4_k_cu_bc01d74e_53754cuda3std3__45__cpo6cbeginE:
	.zero		1
	.type		_ZN39_INTERNAL_4914927f_4_k_cu_bc01d74e_53754cuda3std3__48in_placeE,@object
	.size		_ZN39_INTERNAL_4914927f_4_k_cu_bc01d74e_53754cuda3std3__48in_placeE,(_ZN39_INTERNAL_4914927f_4_k_cu_bc01d74e_53754cuda3std6ranges3__45__cpo9iter_moveE - _ZN39_INTERNAL_4914927f_4_k_cu_bc01d74e_53754cuda3std3__48in_placeE)
_ZN39_INTERNAL_4914927f_4_k_cu_bc01d74e_53754cuda3std3__48in_placeE:
	.zero		1
	.type		_ZN39_INTERNAL_4914927f_4_k_cu_bc01d74e_53754cuda3std6ranges3__45__cpo9iter_moveE,@object
	.size		_ZN39_INTERNAL_4914927f_4_k_cu_bc01d74e_53754cuda3std6ranges3__45__cpo9iter_moveE,(_ZN39_INTERNAL_4914927f_4_k_cu_bc01d74e_53754cuda3std3__45__cpo5beginE - _ZN39_INTERNAL_4914927f_4_k_cu_bc01d74e_53754cuda3std6ranges3__45__cpo9iter_moveE)
_ZN39_INTERNAL_4914927f_4_k_cu_bc01d74e_53754cuda3std6ranges3__45__cpo9iter_moveE:
	.zero		1
	.type		_ZN39_INTERNAL_4914927f_4_k_cu_bc01d74e_53754cuda3std3__45__cpo5beginE,@object
	.size		_ZN39_INTERNAL_4914927f_4_k_cu_bc01d74e_53754cuda3std3__45__cpo5beginE,(_ZN39_INTERNAL_4914927f_4_k_cu_bc01d74e_53754cuda3std3__441_GLOBAL__N__4914927f_4_k_cu_bc01d74e_53756ignoreE - _ZN39_INTERNAL_4914927f_4_k_cu_bc01d74e_53754cuda3std3__45__cpo5beginE)
_ZN39_INTERNAL_4914927f_4_k_cu_bc01d74e_53754cuda3std3__45__cpo5beginE:
	.zero		1
	.type		_ZN39_INTERNAL_4914927f_4_k_cu_bc01d74e_53754cuda3std3__441_GLOBAL__N__4914927f_4_k_cu_bc01d74e_53756ignoreE,@object
	.size		_ZN39_INTERNAL_4914927f_4_k_cu_bc01d74e_53754cuda3std3__441_GLOBAL__N__4914927f_4_k_cu_bc01d74e_53756ignoreE,(_ZN39_INTERNAL_4914927f_4_k_cu_bc01d74e_53754cute7productE - _ZN39_INTERNAL_4914927f_4_k_cu_bc01d74e_53754cuda3std3__441_GLOBAL__N__4914927f_4_k_cu_bc01d74e_53756ignoreE)
_ZN39_INTERNAL_4914927f_4_k_cu_bc01d74e_53754cuda3std3__441_GLOBAL__N__4914927f_4_k_cu_bc01d74e_53756ignoreE:
	.zero		1
	.type		_ZN39_INTERNAL_4914927f_4_k_cu_bc01d74e_53754cute7productE,@object
	.size		_ZN39_INTERNAL_4914927f_4_k_cu_bc01d74e_53754cute7productE,(_ZN39_INTERNAL_4914927f_4_k_cu_bc01d74e_53754cuda3std3__45__cpo3endE - _ZN39_INTERNAL_4914927f_4_k_cu_bc01d74e_53754cute7productE)
_ZN39_INTERNAL_4914927f_4_k_cu_bc01d74e_53754cute7productE:
	.zero		1
	.type		_ZN39_INTERNAL_4914927f_4_k_cu_bc01d74e_53754cuda3std3__45__cpo3endE,@object
	.size		_ZN39_INTERNAL_4914927f_4_k_cu_bc01d74e_53754cuda3std3__45__cpo3endE,(_ZN39_INTERNAL_4914927f_4_k_cu_bc01d74e_53754cuda3std3__419piecewise_constructE - _ZN39_INTERNAL_4914927f_4_k_cu_bc01d74e_53754cuda3std3__45__cpo3endE)
_ZN39_INTERNAL_4914927f_4_k_cu_bc01d74e_53754cuda3std3__45__cpo3endE:
	.zero		1
	.type		_ZN39_INTERNAL_4914927f_4_k_cu_bc01d74e_53754cuda3std3__419piecewise_constructE,@object
	.size		_ZN39_INTERNAL_4914927f_4_k_cu_bc01d74e_53754cuda3std3__419piecewise_constructE,(_ZN39_INTERNAL_4914927f_4_k_cu_bc01d74e_53754cuda3std3__45__cpo4cendE - _ZN39_INTERNAL_4914927f_4_k_cu_bc01d74e_53754cuda3std3__419piecewise_constructE)
_ZN39_INTERNAL_4914927f_4_k_cu_bc01d74e_53754cuda3std3__419piecewise_constructE:
	.zero		1
	.type		_ZN39_INTERNAL_4914927f_4_k_cu_bc01d74e_53754cuda3std3__45__cpo4cendE,@object
	.size		_ZN39_INTERNAL_4914927f_4_k_cu_bc01d74e_53754cuda3std3__45__cpo4cendE,(_ZN39_INTERNAL_4914927f_4_k_cu_bc01d74e_53754cuda3std6ranges3__45__cpo4swapE - _ZN39_INTERNAL_4914927f_4_k_cu_bc01d74e_53754cuda3std3__45__cpo4cendE)
_ZN39_INTERNAL_4914927f_4_k_cu_bc01d74e_53754cuda3std3__45__cpo4cendE:
	.zero		1
	.type		_ZN39_INTERNAL_4914927f_4_k_cu_bc01d74e_53754cuda3std6ranges3__45__cpo4swapE,@object
	.size		_ZN39_INTERNAL_4914927f_4_k_cu_bc01d74e_53754cuda3std6ranges3__45__cpo4swapE,(.L_8 - _ZN39_INTERNAL_4914927f_4_k_cu_bc01d74e_53754cuda3std6ranges3__45__cpo4swapE)
_ZN39_INTERNAL_4914927f_4_k_cu_bc01d74e_53754cuda3std6ranges3__45__cpo4swapE:
	.zero		1
.L_8:


//--------------------- .nv.constant0._ZN7cutlass13device_kernelINS_4gemm6kernel13GemmUniversalIN4cute5tupleIJiiiiEEENS1_10collective13CollectiveMmaINS1_34MainloopSm90TmaGmmaWarpSpecializedILi4ENS5_IJNS4_1CILi2EEESB_NSA_ILi1EEEEEENS1_32KernelTmaWarpSpecializedPingpongEEENS5_IJNSA_ILi64EEENSA_ILi256EEENSA_ILi32EEEEEEaNS5_IJlSC_lEEEaSK_NS4_8TiledMMAINS4_8MMA_AtomIJNS4_4SM904GMMA27MMA_64x256x32_S32S8S8_SS_TNEEEENS4_6LayoutINS5_IJSC_SC_SC_EEENS5_IJNSA_ILi0EEEST_ST_EEEEENS5_IJNS4_10UnderscoreESW_SW_EEEEENS4_23SM90_TMA_LOAD_MULTICASTENS4_14ComposedLayoutINS4_7SwizzleILi1ELi4ELi3EEENS4_18smem_ptr_flag_bitsILi8EEENSR_INS5_IJNSA_ILi8EEESI_EEENS5_IJSI_SC_EEEEEEEvNS4_8identityESZ_S19_vS1A_EENS_8epilogue10collective6detail29Sm90TmaWarpSpecializedAdapterINS1D_15DefaultEpilogueIaSK_SK_NS1C_6thread17LinearCombinationIaLi1EiiLNS1H_9ScaleType4KindE0ELNS_15FloatRoundStyleE2EaEENS1_15EpilogueDefaultEEEEEvvEEEEvNT_6ParamsE --------------------------
	.section	.nv.constant0._ZN7cutlass13device_kernelINS_4gemm6kernel13GemmUniversalIN4cute5tupleIJiiiiEEENS1_10collective13CollectiveMmaINS1_34MainloopSm90TmaGmmaWarpSpecializedILi4ENS5_IJNS4_1CILi2EEESB_NSA_ILi1EEEEEENS1_32KernelTmaWarpSpecializedPingpongEEENS5_IJNSA_ILi64EEENSA_ILi256EEENSA_ILi32EEEEEEaNS5_IJlSC_lEEEaSK_NS4_8TiledMMAINS4_8MMA_AtomIJNS4_4SM904GMMA27MMA_64x256x32_S32S8S8_SS_TNEEEENS4_6LayoutINS5_IJSC_SC_SC_EEENS5_IJNSA_ILi0EEEST_ST_EEEEENS5_IJNS4_10UnderscoreESW_SW_EEEEENS4_23SM90_TMA_LOAD_MULTICASTENS4_14ComposedLayoutINS4_7SwizzleILi1ELi4ELi3EEENS4_18smem_ptr_flag_bitsILi8EEENSR_INS5_IJNSA_ILi8EEESI_EEENS5_IJSI_SC_EEEEEEEvNS4_8identityESZ_S19_vS1A_EENS_8epilogue10collective6detail29Sm90TmaWarpSpecializedAdapterINS1D_15DefaultEpilogueIaSK_SK_NS1C_6thread17LinearCombinationIaLi1EiiLNS1H_9ScaleType4KindE0ELNS_15FloatRoundStyleE2EaEENS1_15EpilogueDefaultEEEEEvvEEEEvNT_6ParamsE,"a",@progbits
	.sectionflags	@""
	.align	4
.nv.constant0._ZN7cutlass13device_kernelINS_4gemm6kernel13GemmUniversalIN4cute5tupleIJiiiiEEENS1_10collective13CollectiveMmaINS1_34MainloopSm90TmaGmmaWarpSpecializedILi4ENS5_IJNS4_1CILi2EEESB_NSA_ILi1EEEEEENS1_32KernelTmaWarpSpecializedPingpongEEENS5_IJNSA_ILi64EEENSA_ILi256EEENSA_ILi32EEEEEEaNS5_IJlSC_lEEEaSK_NS4_8TiledMMAINS4_8MMA_AtomIJNS4_4SM904GMMA27MMA_64x256x32_S32S8S8_SS_TNEEEENS4_6LayoutINS5_IJSC_SC_SC_EEENS5_IJNSA_ILi0EEEST_ST_EEEEENS5_IJNS4_10UnderscoreESW_SW_EEEEENS4_23SM90_TMA_LOAD_MULTICASTENS4_14ComposedLayoutINS4_7SwizzleILi1ELi4ELi3EEENS4_18smem_ptr_flag_bitsILi8EEENSR_INS5_IJNSA_ILi8EEESI_EEENS5_IJSI_SC_EEEEEEEvNS4_8identityESZ_S19_vS1A_EENS_8epilogue10collective6detail29Sm90TmaWarpSpecializedAdapterINS1D_15DefaultEpilogueIaSK_SK_NS1C_6thread17LinearCombinationIaLi1EiiLNS1H_9ScaleType4KindE0ELNS_15FloatRoundStyleE2EaEENS1_15EpilogueDefaultEEEEEvvEEEEvNT_6ParamsE:
	.zero		1664


//--------------------- SYMBOLS --------------------------

	.type		.nv.reservedSmem.offset0,@object
	.size		.nv.reservedSmem.offset0,0x4
	.type		__assertfail,@function
